	.target	sm_90a

	.elftype	@"ET_EXEC"


//--------------------- .note.nv.tkinfo           --------------------------
	.section	.note.nv.tkinfo,"",@"SHT_NOTE"
	.sectionflags	@"SHF_NOTE_NV_TKINFO"
	.tkinfo
        /*0018*/ 	.word	0x00000002
        /*0030*/ 	.string	""
        /*0030*/ 	.string	"ptxas"
        /*0030*/ 	.string	"Cuda compilation tools, release 13.0, V13.0.88"
        /*0030*/ 	.string	"Build cuda_13.0.r13.0/compiler.36424714_0"
        /*0030*/ 	.string	"-arch sm_90a -m 64 "



//--------------------- .note.nv.cuinfo           --------------------------
	.section	.note.nv.cuinfo,"",@"SHT_NOTE"
	.sectionflags	@"SHF_NOTE_NV_CUINFO"
        /*0018*/ 	.short	0x0002
        /*001a*/ 	.short	0x005a
        /*001c*/ 	.short	0x0082
	.zero		2


//--------------------- .nv.info                  --------------------------
	.section	.nv.info,"",@"SHT_CUDA_INFO"
	.align	4


	//----- nvinfo : EIATTR_REGCOUNT
	.align		4
        /*0000*/ 	.byte	0x04, 0x2f
        /*0002*/ 	.short	(.L_15 - .L_14)
	.align		4
.L_14:
        /*0004*/ 	.word	index@(_ZN7cutlass13device_kernelINS_4gemm6kernel13GemmUniversalIN4cute5tupleIJiiiiEEENS1_10collective13CollectiveMmaINS1_34MainloopSm90TmaGmmaWarpSpecializedILi2ENS5_IJNS4_1CILi2EEENSA_ILi1EEESC_EEENS1_35KernelTmaWarpSpecializedCooperativeEEENS5_IJNSA_ILi256EEENSA_ILi128EEESH_EEENS_6half_tENS5_IJlSC_lEEESJ_SK_NS4_8TiledMMAINS4_8MMA_AtomIJNS4_4SM904GMMA26MMA_64x128x16_F32F16F16_SSILNSO_5MajorE0ELSQ_0ELNSO_7ScaleInE1ELSR_1EEEEEENS4_6LayoutISD_NS5_IJSC_NSA_ILi0EEESV_EEEEENS5_IJNS4_10UnderscoreESY_SY_EEEEENS4_13SM90_TMA_LOADENS4_14ComposedLayoutINS4_7SwizzleILi3ELi4ELi3EEENS4_18smem_ptr_flag_bitsILi16EEENSU_INS5_IJNSA_ILi8EEENSA_ILi64EEEEEENS5_IJS18_SC_EEEEEEEvNS4_8identityENS4_23SM90_TMA_LOAD_MULTICASTES1C_vS1D_EENS_8epilogue10collective6detail29Sm90TmaWarpSpecializedAdapterINS1H_15DefaultEpilogueISJ_SK_SK_NS1G_6thread17LinearCombinationISJ_Li1EffLNS1L_9ScaleType4KindE0ELNS_15FloatRoundStyleE2ESJ_EENS1_15EpilogueDefaultEEEEEvvEEEEvNT_6ParamsE)
        /*0008*/ 	.word	0x000000a8


	//----- nvinfo : EIATTR_FRAME_SIZE
	.align		4
.L_15:
        /*000c*/ 	.byte	0x04, 0x11
        /*000e*/ 	.short	(.L_17 - .L_16)
	.align		4
.L_16:
        /*0010*/ 	.word	index@(_ZN7cutlass13device_kernelINS_4gemm6kernel13GemmUniversalIN4cute5tupleIJiiiiEEENS1_10collective13CollectiveMmaINS1_34MainloopSm90TmaGmmaWarpSpecializedILi2ENS5_IJNS4_1CILi2EEENSA_ILi1EEESC_EEENS1_35KernelTmaWarpSpecializedCooperativeEEENS5_IJNSA_ILi256EEENSA_ILi128EEESH_EEENS_6half_tENS5_IJlSC_lEEESJ_SK_NS4_8TiledMMAINS4_8MMA_AtomIJNS4_4SM904GMMA26MMA_64x128x16_F32F16F16_SSILNSO_5MajorE0ELSQ_0ELNSO_7ScaleInE1ELSR_1EEEEEENS4_6LayoutISD_NS5_IJSC_NSA_ILi0EEESV_EEEEENS5_IJNS4_10UnderscoreESY_SY_EEEEENS4_13SM90_TMA_LOADENS4_14ComposedLayoutINS4_7SwizzleILi3ELi4ELi3EEENS4_18smem_ptr_flag_bitsILi16EEENSU_INS5_IJNSA_ILi8EEENSA_ILi64EEEEEENS5_IJS18_SC_EEEEEEEvNS4_8identityENS4_23SM90_TMA_LOAD_MULTICASTES1C_vS1D_EENS_8epilogue10collective6detail29Sm90TmaWarpSpecializedAdapterINS1H_15DefaultEpilogueISJ_SK_SK_NS1G_6thread17LinearCombinationISJ_Li1EffLNS1L_9ScaleType4KindE0ELNS_15FloatRoundStyleE2ESJ_EENS1_15EpilogueDefaultEEEEEvvEEEEvNT_6ParamsE)
        /*0014*/ 	.word	0x00000000


	//----- nvinfo : EIATTR_MIN_STACK_SIZE
	.align		4
.L_17:
        /*0018*/ 	.byte	0x04, 0x12
        /*001a*/ 	.short	(.L_19 - .L_18)
	.align		4
.L_18:
        /*001c*/ 	.word	index@(_ZN7cutlass13device_kernelINS_4gemm6kernel13GemmUniversalIN4cute5tupleIJiiiiEEENS1_10collective13CollectiveMmaINS1_34MainloopSm90TmaGmmaWarpSpecializedILi2ENS5_IJNS4_1CILi2EEENSA_ILi1EEESC_EEENS1_35KernelTmaWarpSpecializedCooperativeEEENS5_IJNSA_ILi256EEENSA_ILi128EEESH_EEENS_6half_tENS5_IJlSC_lEEESJ_SK_NS4_8TiledMMAINS4_8MMA_AtomIJNS4_4SM904GMMA26MMA_64x128x16_F32F16F16_SSILNSO_5MajorE0ELSQ_0ELNSO_7ScaleInE1ELSR_1EEEEEENS4_6LayoutISD_NS5_IJSC_NSA_ILi0EEESV_EEEEENS5_IJNS4_10UnderscoreESY_SY_EEEEENS4_13SM90_TMA_LOADENS4_14ComposedLayoutINS4_7SwizzleILi3ELi4ELi3EEENS4_18smem_ptr_flag_bitsILi16EEENSU_INS5_IJNSA_ILi8EEENSA_ILi64EEEEEENS5_IJS18_SC_EEEEEEEvNS4_8identityENS4_23SM90_TMA_LOAD_MULTICASTES1C_vS1D_EENS_8epilogue10collective6detail29Sm90TmaWarpSpecializedAdapterINS1H_15DefaultEpilogueISJ_SK_SK_NS1G_6thread17LinearCombinationISJ_Li1EffLNS1L_9ScaleType4KindE0ELNS_15FloatRoundStyleE2ESJ_EENS1_15EpilogueDefaultEEEEEvvEEEEvNT_6ParamsE)
        /*0020*/ 	.word	0x00000000
.L_19:


//--------------------- .nv.compat                --------------------------
	.section	.nv.compat,"",@"SHT_CUDA_COMPAT_INFO"
	.align	4
        /*0000*/ 	.byte	0x02, 0x09, 0x01, 0x00, 0x02, 0x02, 0x04, 0x00, 0x02, 0x05, 0x05, 0x00, 0x03, 0x07, 0x01, 0x01
        /*0010*/ 	.byte	0x02, 0x03, 0x01, 0x00, 0x02, 0x06, 0x01, 0x00, 0x04, 0x0b, 0x08, 0x00, 0x00, 0x00, 0x00, 0x00
        /*0020*/ 	.byte	0x00, 0x00, 0x00, 0x00


//--------------------- .nv.info._ZN7cutlass13device_kernelINS_4gemm6kernel13GemmUniversalIN4cute5tupleIJiiiiEEENS1_10collective13CollectiveMmaINS1_34MainloopSm90TmaGmmaWarpSpecializedILi2ENS5_IJNS4_1CILi2EEENSA_ILi1EEESC_EEENS1_35KernelTmaWarpSpecializedCooperativeEEENS5_IJNSA_ILi256EEENSA_ILi128EEESH_EEENS_6half_tENS5_IJlSC_lEEESJ_SK_NS4_8TiledMMAINS4_8MMA_AtomIJNS4_4SM904GMMA26MMA_64x128x16_F32F16F16_SSILNSO_5MajorE0ELSQ_0ELNSO_7ScaleInE1ELSR_1EEEEEENS4_6LayoutISD_NS5_IJSC_NSA_ILi0EEESV_EEEEENS5_IJNS4_10UnderscoreESY_SY_EEEEENS4_13SM90_TMA_LOADENS4_14ComposedLayoutINS4_7SwizzleILi3ELi4ELi3EEENS4_18smem_ptr_flag_bitsILi16EEENSU_INS5_IJNSA_ILi8EEENSA_ILi64EEEEEENS5_IJS18_SC_EEEEEEEvNS4_8identityENS4_23SM90_TMA_LOAD_MULTICASTES1C_vS1D_EENS_8epilogue10collective6detail29Sm90TmaWarpSpecializedAdapterINS1H_15DefaultEpilogueISJ_SK_SK_NS1G_6thread17LinearCombinationISJ_Li1EffLNS1L_9ScaleType4KindE0ELNS_15FloatRoundStyleE2ESJ_EENS1_15EpilogueDefaultEEEEEvvEEEEvNT_6ParamsE --------------------------
	.section	.nv.info._ZN7cutlass13device_kernelINS_4gemm6kernel13GemmUniversalIN4cute5tupleIJiiiiEEENS1_10collective13CollectiveMmaINS1_34MainloopSm90TmaGmmaWarpSpecializedILi2ENS5_IJNS4_1CILi2EEENSA_ILi1EEESC_EEENS1_35KernelTmaWarpSpecializedCooperativeEEENS5_IJNSA_ILi256EEENSA_ILi128EEESH_EEENS_6half_tENS5_IJlSC_lEEESJ_SK_NS4_8TiledMMAINS4_8MMA_AtomIJNS4_4SM904GMMA26MMA_64x128x16_F32F16F16_SSILNSO_5MajorE0ELSQ_0ELNSO_7ScaleInE1ELSR_1EEEEEENS4_6LayoutISD_NS5_IJSC_NSA_ILi0EEESV_EEEEENS5_IJNS4_10UnderscoreESY_SY_EEEEENS4_13SM90_TMA_LOADENS4_14ComposedLayoutINS4_7SwizzleILi3ELi4ELi3EEENS4_18smem_ptr_flag_bitsILi16EEENSU_INS5_IJNSA_ILi8EEENSA_ILi64EEEEEENS5_IJS18_SC_EEEEEEEvNS4_8identityENS4_23SM90_TMA_LOAD_MULTICASTES1C_vS1D_EENS_8epilogue10collective6detail29Sm90TmaWarpSpecializedAdapterINS1H_15DefaultEpilogueISJ_SK_SK_NS1G_6thread17LinearCombinationISJ_Li1EffLNS1L_9ScaleType4KindE0ELNS_15FloatRoundStyleE2ESJ_EENS1_15EpilogueDefaultEEEEEvvEEEEvNT_6ParamsE,"",@"SHT_CUDA_INFO"
	.sectionflags	@""
	.align	4


	//----- nvinfo : EIATTR_CUDA_API_VERSION
	.align		4
        /*0000*/ 	.byte	0x04, 0x37
        /*0002*/ 	.short	(.L_21 - .L_20)
.L_20:
        /*0004*/ 	.word	0x00000082


	//----- nvinfo : EIATTR_KPARAM_INFO
	.align		4
.L_21:
        /*0008*/ 	.byte	0x04, 0x17
        /*000a*/ 	.short	(.L_23 - .L_22)
.L_22:
        /*000c*/ 	.word	0x00000000
        /*0010*/ 	.short	0x0000
        /*0012*/ 	.short	0x0070
        /*0014*/ 	.byte	0x00, 0xf0, 0x01, 0x10


	//----- nvinfo : EIATTR_SPARSE_MMA_MASK
	.align		4
.L_23:
        /*0018*/ 	.byte	0x03, 0x50
        /*001a*/ 	.short	0x0000


	//----- nvinfo : EIATTR_MAXREG_COUNT
	.align		4
        /*001c*/ 	.byte	0x03, 0x1b
        /*001e*/ 	.short	0x00a8


	//----- nvinfo : EIATTR_NUM_BARRIERS
	.align		4
        /*0020*/ 	.byte	0x02, 0x4c
        /*0022*/ 	.byte	0x01
	.zero		1


	//----- nvinfo : EIATTR_EXTERNS
	.align		4
        /*0024*/ 	.byte	0x04, 0x0f
        /*0026*/ 	.short	(.L_25 - .L_24)


	//   ....[0]....
	.align		4
.L_24:
        /*0028*/ 	.word	index@(__assertfail)


	//----- nvinfo : EIATTR_MERCURY_ISA_VERSION
	.align		4
.L_25:
        /*002c*/ 	.byte	0x03, 0x5f
        /*002e*/ 	.short	0x0101


	//----- nvinfo : EIATTR_INT_WARP_WIDE_INSTR_OFFSETS
	.align		4
        /*0030*/ 	.byte	0x04, 0x31
        /*0032*/ 	.short	(.L_27 - .L_26)


	//   ....[0]....
.L_26:
        /*0034*/ 	.word	0x00000440


	//   ....[1]....
        /*0038*/ 	.word	0x00000470


	//   ....[2]....
        /*003c*/ 	.word	0x00000630


	//   ....[3]....
        /*0040*/ 	.word	0x00002520


	//----- nvinfo : EIATTR_COOP_GROUP_MASK_REGIDS
	.align		4
.L_27:
        /*0044*/ 	.byte	0x04, 0x29
        /*0046*/ 	.short	(.L_29 - .L_28)


	//   ....[0]....
.L_28:
        /*0048*/ 	.word	0xffffffff


	//   ....[1]....
        /*004c*/ 	.word	0xffffffff


	//   ....[2]....
        /*0050*/ 	.word	0xffffffff


	//   ....[3]....
        /*0054*/ 	.word	0xffffffff


	//   ....[4]....
        /*0058*/ 	.word	0xffffffff


	//   ....[5]....
        /*005c*/ 	.word	0xffffffff


	//----- nvinfo : EIATTR_COOP_GROUP_INSTR_OFFSETS
	.align		4
.L_29:
        /*0060*/ 	.byte	0x04, 0x28
        /*0062*/ 	.short	(.L_31 - .L_30)


	//   ....[0]....
.L_30:
        /*0064*/ 	.word	0x00000060


	//   ....[1]....
        /*0068*/ 	.word	0x00000070


	//   ....[2]....
        /*006c*/ 	.word	0x00000130


	//   ....[3]....
        /*0070*/ 	.word	0x00000290


	//   ....[4]....
        /*0074*/ 	.word	0x000007b0


	//   ....[5]....
        /*0078*/ 	.word	0x00001200


	//----- nvinfo : EIATTR_REG_RECONFIG
	.align		4
.L_31:
        /*007c*/ 	.byte	0x01, 0x54
	.zero		2


	//----- nvinfo : EIATTR_SYSCALL_OFFSETS
	.align		4
        /*0080*/ 	.byte	0x04, 0x46
        /*0082*/ 	.short	(.L_33 - .L_32)


	//   ....[0]....
.L_32:
        /*0084*/ 	.word	0x000013c0


	//----- nvinfo : EIATTR_MBARRIER_INSTR_OFFSETS
	.align		4
.L_33:
        /*0088*/ 	.byte	0x04, 0x39
        /*008a*/ 	.short	(.L_35 - .L_34)


	//   ....[0]....
.L_34:
        /*008c*/ 	.word	0x00000230
        /*0090*/ 	.word	0x000000ff
        /*0094*/ 	.word	0x00000000
        /*0098*/ 	.short	0x0100
        /*009a*/ 	.byte	0x08
	.zero		1


	//   ....[1]....
        /*009c*/ 	.word	0x00000240
        /*00a0*/ 	.word	0x000000ff
        /*00a4*/ 	.word	0x00000010
        /*00a8*/ 	.short	0x0100
        /*00aa*/ 	.byte	0x08
	.zero		1


	//   ....[2]....
        /*00ac*/ 	.word	0x00000250
        /*00b0*/ 	.word	0x000000ff
        /*00b4*/ 	.word	0x00000008
        /*00b8*/ 	.short	0x0100
        /*00ba*/ 	.byte	0x08
	.zero		1


	//   ....[3]....
        /*00bc*/ 	.word	0x00000260
        /*00c0*/ 	.word	0x000000ff
        /*00c4*/ 	.word	0x00000018
        /*00c8*/ 	.short	0x0100
        /*00ca*/ 	.byte	0x08
	.zero		1


	//   ....[4]....
        /*00cc*/ 	.word	0x000006b0
        /*00d0*/ 	.word	0x000000ff
        /*00d4*/ 	.word	0x00000030
        /*00d8*/ 	.short	0x0100
        /*00da*/ 	.byte	0x06
	.zero		1


	//   ....[5]....
        /*00dc*/ 	.word	0x00000740
        /*00e0*/ 	.word	0x000000ff
        /*00e4*/ 	.word	0x00000038
        /*00e8*/ 	.short	0x0100
        /*00ea*/ 	.byte	0x06
	.zero		1


	//   ....[6]....
        /*00ec*/ 	.word	0x00001480
        /*00f0*/ 	.word	0x00000003
        /*00f4*/ 	.word	0x00000000
        /*00f8*/ 	.short	0x010a
        /*00fa*/ 	.byte	0x3f
	.zero		1


	//   ....[7]....
        /*00fc*/ 	.word	0x000014c0
        /*0100*/ 	.word	0x00000003
        /*0104*/ 	.word	0x00000000
        /*0108*/ 	.short	0x010a
        /*010a*/ 	.byte	0x3f
	.zero		1


	//   ....[8]....
        /*010c*/ 	.word	0x00001ce0
        /*0110*/ 	.word	0x00000005
        /*0114*/ 	.word	0x00000000
        /*0118*/ 	.short	0x010a
        /*011a*/ 	.byte	0x3f
	.zero		1


	//   ....[9]....
        /*011c*/ 	.word	0x00001d20
        /*0120*/ 	.word	0x00000005
        /*0124*/ 	.word	0x00000000
        /*0128*/ 	.short	0x010a
        /*012a*/ 	.byte	0x3f
	.zero		1


	//   ....[10]....
        /*012c*/ 	.word	0x000023c0
        /*0130*/ 	.word	0x00000005
        /*0134*/ 	.word	0x00000000
        /*0138*/ 	.short	0x0101
        /*013a*/ 	.byte	0x3f
	.zero		1


	//   ....[11]....
        /*013c*/ 	.word	0x000025a0
        /*0140*/ 	.word	0x00000003
        /*0144*/ 	.word	0x00000000
        /*0148*/ 	.short	0x0101
        /*014a*/ 	.byte	0x3f
	.zero		1


	//   ....[12]....
        /*014c*/ 	.word	0x0000bdd0
        /*0150*/ 	.word	0x00000014
        /*0154*/ 	.word	0x00000010
        /*0158*/ 	.short	0x010a
        /*015a*/ 	.byte	0x3f
	.zero		1


	//   ....[13]....
        /*015c*/ 	.word	0x0000c250
        /*0160*/ 	.word	0x00000005
        /*0164*/ 	.word	0x00000038
        /*0168*/ 	.short	0x0101
        /*016a*/ 	.byte	0x3f
	.zero		1


	//   ....[14]....
        /*016c*/ 	.word	0x0000c970
        /*0170*/ 	.word	0x00000007
        /*0174*/ 	.word	0x00000000
        /*0178*/ 	.short	0x010a
        /*017a*/ 	.byte	0x3f
	.zero		1


	//   ....[15]....
        /*017c*/ 	.word	0x0000c9f0
        /*0180*/ 	.word	0x00000003
        /*0184*/ 	.word	0x00000000
        /*0188*/ 	.short	0x010a
        /*018a*/ 	.byte	0x3f
	.zero		1


	//   ....[16]....
        /*018c*/ 	.word	0x0000ca50
        /*0190*/ 	.word	0x00000003
        /*0194*/ 	.word	0x00000000
        /*0198*/ 	.short	0x010a
        /*019a*/ 	.byte	0x3f
	.zero		1


	//   ....[17]....
        /*019c*/ 	.word	0x0000caa0
        /*01a0*/ 	.word	0x00000005
        /*01a4*/ 	.word	0x00000000
        /*01a8*/ 	.short	0x010a
        /*01aa*/ 	.byte	0x3f
	.zero		1


	//   ....[18]....
        /*01ac*/ 	.word	0x0000cb70
        /*01b0*/ 	.word	0x00000014
        /*01b4*/ 	.word	0x00000010
        /*01b8*/ 	.short	0x010a
        /*01ba*/ 	.byte	0x3f
	.zero		1


	//   ....[19]....
        /*01bc*/ 	.word	0x0000cc40
        /*01c0*/ 	.word	0x00000007
        /*01c4*/ 	.word	0x00000000
        /*01c8*/ 	.short	0x010a
        /*01ca*/ 	.byte	0x3f
	.zero		1


	//----- nvinfo : EIATTR_NUM_MBARRIERS
	.align		4
.L_35:
        /*01cc*/ 	.byte	0x03, 0x38
        /*01ce*/ 	.short	0x0006


	//----- nvinfo : EIATTR_EXIT_INSTR_OFFSETS
	.align		4
        /*01d0*/ 	.byte	0x04, 0x1c
        /*01d2*/ 	.short	(.L_37 - .L_36)


	//   ....[0]....
.L_36:
        /*01d4*/ 	.word	0x00000910


	//   ....[1]....
        /*01d8*/ 	.word	0x00001130


	//   ....[2]....
        /*01dc*/ 	.word	0x0000b4e0


	//   ....[3]....
        /*01e0*/ 	.word	0x0000ba40


	//   ....[4]....
        /*01e4*/ 	.word	0x0000ca40


	//----- nvinfo : EIATTR_MAX_THREADS
	.align		4
.L_37:
        /*01e8*/ 	.byte	0x04, 0x05
        /*01ea*/ 	.short	(.L_39 - .L_38)
.L_38:
        /*01ec*/ 	.word	0x00000180
        /*01f0*/ 	.word	0x00000001
        /*01f4*/ 	.word	0x00000001


	//----- nvinfo : EIATTR_CRS_STACK_SIZE
	.align		4
.L_39:
        /*01f8*/ 	.byte	0x04, 0x1e
        /*01fa*/ 	.short	(.L_41 - .L_40)
.L_40:
        /*01fc*/ 	.word	0x00000000


	//----- nvinfo : EIATTR_CBANK_PARAM_SIZE
	.align		4
.L_41:
        /*0200*/ 	.byte	0x03, 0x19
        /*0202*/ 	.short	0x0470


	//----- nvinfo : EIATTR_PARAM_CBANK
	.align		4
        /*0204*/ 	.byte	0x04, 0x0a
        /*0206*/ 	.short	(.L_43 - .L_42)
	.align		4
.L_42:
        /*0208*/ 	.word	index@(.nv.constant0._ZN7cutlass13device_kernelINS_4gemm6kernel13GemmUniversalIN4cute5tupleIJiiiiEEENS1_10collective13CollectiveMmaINS1_34MainloopSm90TmaGmmaWarpSpecializedILi2ENS5_IJNS4_1CILi2EEENSA_ILi1EEESC_EEENS1_35KernelTmaWarpSpecializedCooperativeEEENS5_IJNSA_ILi256EEENSA_ILi128EEESH_EEENS_6half_tENS5_IJlSC_lEEESJ_SK_NS4_8TiledMMAINS4_8MMA_AtomIJNS4_4SM904GMMA26MMA_64x128x16_F32F16F16_SSILNSO_5MajorE0ELSQ_0ELNSO_7ScaleInE1ELSR_1EEEEEENS4_6LayoutISD_NS5_IJSC_NSA_ILi0EEESV_EEEEENS5_IJNS4_10UnderscoreESY_SY_EEEEENS4_13SM90_TMA_LOADENS4_14ComposedLayoutINS4_7SwizzleILi3ELi4ELi3EEENS4_18smem_ptr_flag_bitsILi16EEENSU_INS5_IJNSA_ILi8EEENSA_ILi64EEEEEENS5_IJS18_SC_EEEEEEEvNS4_8identityENS4_23SM90_TMA_LOAD_MULTICASTES1C_vS1D_EENS_8epilogue10collective6detail29Sm90TmaWarpSpecializedAdapterINS1H_15DefaultEpilogueISJ_SK_SK_NS1G_6thread17LinearCombinationISJ_Li1EffLNS1L_9ScaleType4KindE0ELNS_15FloatRoundStyleE2ESJ_EENS1_15EpilogueDefaultEEEEEvvEEEEvNT_6ParamsE)
        /*020c*/ 	.short	0x0210
        /*020e*/ 	.short	0x0470


	//----- nvinfo : EIATTR_SW_WAR
	.align		4
.L_43:
        /*0210*/ 	.byte	0x04, 0x36
        /*0212*/ 	.short	(.L_45 - .L_44)
.L_44:
        /*0214*/ 	.word	0x00000008
.L_45:


//--------------------- .nv.callgraph             --------------------------
	.section	.nv.callgraph,"",@"SHT_CUDA_CALLGRAPH"
	.align	4
	.sectionentsize	8
	.align		4
        /*0000*/ 	.word	0x00000000
	.align		4
        /*0004*/ 	.word	0xffffffff
	.align		4
        /*0008*/ 	.word	index@(_ZN7cutlass13device_kernelINS_4gemm6kernel13GemmUniversalIN4cute5tupleIJiiiiEEENS1_10collective13CollectiveMmaINS1_34MainloopSm90TmaGmmaWarpSpecializedILi2ENS5_IJNS4_1CILi2EEENSA_ILi1EEESC_EEENS1_35KernelTmaWarpSpecializedCooperativeEEENS5_IJNSA_ILi256EEENSA_ILi128EEESH_EEENS_6half_tENS5_IJlSC_lEEESJ_SK_NS4_8TiledMMAINS4_8MMA_AtomIJNS4_4SM904GMMA26MMA_64x128x16_F32F16F16_SSILNSO_5MajorE0ELSQ_0ELNSO_7ScaleInE1ELSR_1EEEEEENS4_6LayoutISD_NS5_IJSC_NSA_ILi0EEESV_EEEEENS5_IJNS4_10UnderscoreESY_SY_EEEEENS4_13SM90_TMA_LOADENS4_14ComposedLayoutINS4_7SwizzleILi3ELi4ELi3EEENS4_18smem_ptr_flag_bitsILi16EEENSU_INS5_IJNSA_ILi8EEENSA_ILi64EEEEEENS5_IJS18_SC_EEEEEEEvNS4_8identityENS4_23SM90_TMA_LOAD_MULTICASTES1C_vS1D_EENS_8epilogue10collective6detail29Sm90TmaWarpSpecializedAdapterINS1H_15DefaultEpilogueISJ_SK_SK_NS1G_6thread17LinearCombinationISJ_Li1EffLNS1L_9ScaleType4KindE0ELNS_15FloatRoundStyleE2ESJ_EENS1_15EpilogueDefaultEEEEEvvEEEEvNT_6ParamsE)
	.align		4
        /*000c*/ 	.word	index@(__assertfail)
	.align		4
        /*0010*/ 	.word	0x00000000
	.align		4
        /*0014*/ 	.word	0xfffffffe
	.align		4
        /*0018*/ 	.word	0x00000000
	.align		4
        /*001c*/ 	.word	0xfffffffd
	.align		4
        /*0020*/ 	.word	0x00000000
	.align		4
        /*0024*/ 	.word	0xfffffffc


//--------------------- .nv.constant4             --------------------------
	.section	.nv.constant4,"a",@progbits
	.align	8
	.align		8
.nv.constant4:
        /*0000*/ 	.dword	__assertfail
	.align		8
        /*0008*/ 	.dword	__unnamed_1
	.align		8
        /*0010*/ 	.dword	_ZN40_INTERNAL_ba1a0c64_4_k_cu_cf73c8aa_210234cuda3std3__45__cpo5beginE
	.align		8
        /*0018*/ 	.dword	_ZN40_INTERNAL_ba1a0c64_4_k_cu_cf73c8aa_210234cuda3std3__45__cpo3endE
	.align		8
        /*0020*/ 	.dword	_ZN40_INTERNAL_ba1a0c64_4_k_cu_cf73c8aa_210234cuda3std3__45__cpo6cbeginE
	.align		8
        /*0028*/ 	.dword	_ZN40_INTERNAL_ba1a0c64_4_k_cu_cf73c8aa_210234cuda3std3__45__cpo4cendE
	.align		8
        /*0030*/ 	.dword	_ZN40_INTERNAL_ba1a0c64_4_k_cu_cf73c8aa_210234cuda3std3__442_GLOBAL__N__ba1a0c64_4_k_cu_cf73c8aa_210236ignoreE
	.align		8
        /*0038*/ 	.dword	_ZN40_INTERNAL_ba1a0c64_4_k_cu_cf73c8aa_210234cuda3std3__419piecewise_constructE
	.align		8
        /*0040*/ 	.dword	_ZN40_INTERNAL_ba1a0c64_4_k_cu_cf73c8aa_210234cuda3std3__48in_placeE
	.align		8
        /*0048*/ 	.dword	_ZN40_INTERNAL_ba1a0c64_4_k_cu_cf73c8aa_210234cuda3std6ranges3__45__cpo4swapE
	.align		8
        /*0050*/ 	.dword	_ZN40_INTERNAL_ba1a0c64_4_k_cu_cf73c8aa_210234cuda3std6ranges3__45__cpo9iter_moveE
	.align		8
        /*0058*/ 	.dword	_ZN40_INTERNAL_ba1a0c64_4_k_cu_cf73c8aa_210234cute7productE
	.align		8
        /*0060*/ 	.dword	_ZN40_INTERNAL_ba1a0c64_4_k_cu_cf73c8aa_210234cute1_E
	.align		8
        /*0068*/ 	.dword	$str$22
	.align		8
        /*0070*/ 	.dword	$str$23


//--------------------- .text._ZN7cutlass13device_kernelINS_4gemm6kernel13GemmUniversalIN4cute5tupleIJiiiiEEENS1_10collective13CollectiveMmaINS1_34MainloopSm90TmaGmmaWarpSpecializedILi2ENS5_IJNS4_1CILi2EEENSA_ILi1EEESC_EEENS1_35KernelTmaWarpSpecializedCooperativeEEENS5_IJNSA_ILi256EEENSA_ILi128EEESH_EEENS_6half_tENS5_IJlSC_lEEESJ_SK_NS4_8TiledMMAINS4_8MMA_AtomIJNS4_4SM904GMMA26MMA_64x128x16_F32F16F16_SSILNSO_5MajorE0ELSQ_0ELNSO_7ScaleInE1ELSR_1EEEEEENS4_6LayoutISD_NS5_IJSC_NSA_ILi0EEESV_EEEEENS5_IJNS4_10UnderscoreESY_SY_EEEEENS4_13SM90_TMA_LOADENS4_14ComposedLayoutINS4_7SwizzleILi3ELi4ELi3EEENS4_18smem_ptr_flag_bitsILi16EEENSU_INS5_IJNSA_ILi8EEENSA_ILi64EEEEEENS5_IJS18_SC_EEEEEEEvNS4_8identityENS4_23SM90_TMA_LOAD_MULTICASTES1C_vS1D_EENS_8epilogue10collective6detail29Sm90TmaWarpSpecializedAdapterINS1H_15DefaultEpilogueISJ_SK_SK_NS1G_6thread17LinearCombinationISJ_Li1EffLNS1L_9ScaleType4KindE0ELNS_15FloatRoundStyleE2ESJ_EENS1_15EpilogueDefaultEEEEEvvEEEEvNT_6ParamsE --------------------------
	.section	.text._ZN7cutlass13device_kernelINS_4gemm6kernel13GemmUniversalIN4cute5tupleIJiiiiEEENS1_10collective13CollectiveMmaINS1_34MainloopSm90TmaGmmaWarpSpecializedILi2ENS5_IJNS4_1CILi2EEENSA_ILi1EEESC_EEENS1_35KernelTmaWarpSpecializedCooperativeEEENS5_IJNSA_ILi256EEENSA_ILi128EEESH_EEENS_6half_tENS5_IJlSC_lEEESJ_SK_NS4_8TiledMMAINS4_8MMA_AtomIJNS4_4SM904GMMA26MMA_64x128x16_F32F16F16_SSILNSO_5MajorE0ELSQ_0ELNSO_7ScaleInE1ELSR_1EEEEEENS4_6LayoutISD_NS5_IJSC_NSA_ILi0EEESV_EEEEENS5_IJNS4_10UnderscoreESY_SY_EEEEENS4_13SM90_TMA_LOADENS4_14ComposedLayoutINS4_7SwizzleILi3ELi4ELi3EEENS4_18smem_ptr_flag_bitsILi16EEENSU_INS5_IJNSA_ILi8EEENSA_ILi64EEEEEENS5_IJS18_SC_EEEEEEEvNS4_8identityENS4_23SM90_TMA_LOAD_MULTICASTES1C_vS1D_EENS_8epilogue10collective6detail29Sm90TmaWarpSpecializedAdapterINS1H_15DefaultEpilogueISJ_SK_SK_NS1G_6thread17LinearCombinationISJ_Li1EffLNS1L_9ScaleType4KindE0ELNS_15FloatRoundStyleE2ESJ_EENS1_15EpilogueDefaultEEEEEvvEEEEvNT_6ParamsE,"ax",@progbits
	.align	128
.text._ZN7cutlass13device_kernelINS_4gemm6kernel13GemmUniversalIN4cute5tupleIJiiiiEEENS1_10collective13CollectiveMmaINS1_34MainloopSm90TmaGmmaWarpSpecializedILi2ENS5_IJNS4_1CILi2EEENSA_ILi1EEESC_EEENS1_35KernelTmaWarpSpecializedCooperativeEEENS5_IJNSA_ILi256EEENSA_ILi128EEESH_EEENS_6half_tENS5_IJlSC_lEEESJ_SK_NS4_8TiledMMAINS4_8MMA_AtomIJNS4_4SM904GMMA26MMA_64x128x16_F32F16F16_SSILNSO_5MajorE0ELSQ_0ELNSO_7ScaleInE1ELSR_1EEEEEENS4_6LayoutISD_NS5_IJSC_NSA_ILi0EEESV_EEEEENS5_IJNS4_10UnderscoreESY_SY_EEEEENS4_13SM90_TMA_LOADENS4_14ComposedLayoutINS4_7SwizzleILi3ELi4ELi3EEENS4_18smem_ptr_flag_bitsILi16EEENSU_INS5_IJNSA_ILi8EEENSA_ILi64EEEEEENS5_IJS18_SC_EEEEEEEvNS4_8identityENS4_23SM90_TMA_LOAD_MULTICASTES1C_vS1D_EENS_8epilogue10collective6detail29Sm90TmaWarpSpecializedAdapterINS1H_15DefaultEpilogueISJ_SK_SK_NS1G_6thread17LinearCombinationISJ_Li1EffLNS1L_9ScaleType4KindE0ELNS_15FloatRoundStyleE2ESJ_EENS1_15EpilogueDefaultEEEEEvvEEEEvNT_6ParamsE:
        .type           _ZN7cutlass13device_kernelINS_4gemm6kernel13GemmUniversalIN4cute5tupleIJiiiiEEENS1_10collective13CollectiveMmaINS1_34MainloopSm90TmaGmmaWarpSpecializedILi2ENS5_IJNS4_1CILi2EEENSA_ILi1EEESC_EEENS1_35KernelTmaWarpSpecializedCooperativeEEENS5_IJNSA_ILi256EEENSA_ILi128EEESH_EEENS_6half_tENS5_IJlSC_lEEESJ_SK_NS4_8TiledMMAINS4_8MMA_AtomIJNS4_4SM904GMMA26MMA_64x128x16_F32F16F16_SSILNSO_5MajorE0ELSQ_0ELNSO_7ScaleInE1ELSR_1EEEEEENS4_6LayoutISD_NS5_IJSC_NSA_ILi0EEESV_EEEEENS5_IJNS4_10UnderscoreESY_SY_EEEEENS4_13SM90_TMA_LOADENS4_14ComposedLayoutINS4_7SwizzleILi3ELi4ELi3EEENS4_18smem_ptr_flag_bitsILi16EEENSU_INS5_IJNSA_ILi8EEENSA_ILi64EEEEEENS5_IJS18_SC_EEEEEEEvNS4_8identityENS4_23SM90_TMA_LOAD_MULTICASTES1C_vS1D_EENS_8epilogue10collective6detail29Sm90TmaWarpSpecializedAdapterINS1H_15DefaultEpilogueISJ_SK_SK_NS1G_6thread17LinearCombinationISJ_Li1EffLNS1L_9ScaleType4KindE0ELNS_15FloatRoundStyleE2ESJ_EENS1_15EpilogueDefaultEEEEEvvEEEEvNT_6ParamsE,@function
        .size           _ZN7cutlass13device_kernelINS_4gemm6kernel13GemmUniversalIN4cute5tupleIJiiiiEEENS1_10collective13CollectiveMmaINS1_34MainloopSm90TmaGmmaWarpSpecializedILi2ENS5_IJNS4_1CILi2EEENSA_ILi1EEESC_EEENS1_35KernelTmaWarpSpecializedCooperativeEEENS5_IJNSA_ILi256EEENSA_ILi128EEESH_EEENS_6half_tENS5_IJlSC_lEEESJ_SK_NS4_8TiledMMAINS4_8MMA_AtomIJNS4_4SM904GMMA26MMA_64x128x16_F32F16F16_SSILNSO_5MajorE0ELSQ_0ELNSO_7ScaleInE1ELSR_1EEEEEENS4_6LayoutISD_NS5_IJSC_NSA_ILi0EEESV_EEEEENS5_IJNS4_10UnderscoreESY_SY_EEEEENS4_13SM90_TMA_LOADENS4_14ComposedLayoutINS4_7SwizzleILi3ELi4ELi3EEENS4_18smem_ptr_flag_bitsILi16EEENSU_INS5_IJNSA_ILi8EEENSA_ILi64EEEEEENS5_IJS18_SC_EEEEEEEvNS4_8identityENS4_23SM90_TMA_LOAD_MULTICASTES1C_vS1D_EENS_8epilogue10collective6detail29Sm90TmaWarpSpecializedAdapterINS1H_15DefaultEpilogueISJ_SK_SK_NS1G_6thread17LinearCombinationISJ_Li1EffLNS1L_9ScaleType4KindE0ELNS_15FloatRoundStyleE2ESJ_EENS1_15EpilogueDefaultEEEEEvvEEEEvNT_6ParamsE,(.L_x_319 - _ZN7cutlass13device_kernelINS_4gemm6kernel13GemmUniversalIN4cute5tupleIJiiiiEEENS1_10collective13CollectiveMmaINS1_34MainloopSm90TmaGmmaWarpSpecializedILi2ENS5_IJNS4_1CILi2EEENSA_ILi1EEESC_EEENS1_35KernelTmaWarpSpecializedCooperativeEEENS5_IJNSA_ILi256EEENSA_ILi128EEESH_EEENS_6half_tENS5_IJlSC_lEEESJ_SK_NS4_8TiledMMAINS4_8MMA_AtomIJNS4_4SM904GMMA26MMA_64x128x16_F32F16F16_SSILNSO_5MajorE0ELSQ_0ELNSO_7ScaleInE1ELSR_1EEEEEENS4_6LayoutISD_NS5_IJSC_NSA_ILi0EEESV_EEEEENS5_IJNS4_10UnderscoreESY_SY_EEEEENS4_13SM90_TMA_LOADENS4_14ComposedLayoutINS4_7SwizzleILi3ELi4ELi3EEENS4_18smem_ptr_flag_bitsILi16EEENSU_INS5_IJNSA_ILi8EEENSA_ILi64EEEEEENS5_IJS18_SC_EEEEEEEvNS4_8identityENS4_23SM90_TMA_LOAD_MULTICASTES1C_vS1D_EENS_8epilogue10collective6detail29Sm90TmaWarpSpecializedAdapterINS1H_15DefaultEpilogueISJ_SK_SK_NS1G_6thread17LinearCombinationISJ_Li1EffLNS1L_9ScaleType4KindE0ELNS_15FloatRoundStyleE2ESJ_EENS1_15EpilogueDefaultEEEEEvvEEEEvNT_6ParamsE)
        .other          _ZN7cutlass13device_kernelINS_4gemm6kernel13GemmUniversalIN4cute5tupleIJiiiiEEENS1_10collective13CollectiveMmaINS1_34MainloopSm90TmaGmmaWarpSpecializedILi2ENS5_IJNS4_1CILi2EEENSA_ILi1EEESC_EEENS1_35KernelTmaWarpSpecializedCooperativeEEENS5_IJNSA_ILi256EEENSA_ILi128EEESH_EEENS_6half_tENS5_IJlSC_lEEESJ_SK_NS4_8TiledMMAINS4_8MMA_AtomIJNS4_4SM904GMMA26MMA_64x128x16_F32F16F16_SSILNSO_5MajorE0ELSQ_0ELNSO_7ScaleInE1ELSR_1EEEEEENS4_6LayoutISD_NS5_IJSC_NSA_ILi0EEESV_EEEEENS5_IJNS4_10UnderscoreESY_SY_EEEEENS4_13SM90_TMA_LOADENS4_14ComposedLayoutINS4_7SwizzleILi3ELi4ELi3EEENS4_18smem_ptr_flag_bitsILi16EEENSU_INS5_IJNSA_ILi8EEENSA_ILi64EEEEEENS5_IJS18_SC_EEEEEEEvNS4_8identityENS4_23SM90_TMA_LOAD_MULTICASTES1C_vS1D_EENS_8epilogue10collective6detail29Sm90TmaWarpSpecializedAdapterINS1H_15DefaultEpilogueISJ_SK_SK_NS1G_6thread17LinearCombinationISJ_Li1EffLNS1L_9ScaleType4KindE0ELNS_15FloatRoundStyleE2ESJ_EENS1_15EpilogueDefaultEEEEEvvEEEEvNT_6ParamsE,@"STO_CUDA_ENTRY STV_DEFAULT"
_ZN7cutlass13device_kernelINS_4gemm6kernel13GemmUniversalIN4cute5tupleIJiiiiEEENS1_10collective13CollectiveMmaINS1_34MainloopSm90TmaGmmaWarpSpecializedILi2ENS5_IJNS4_1CILi2EEENSA_ILi1EEESC_EEENS1_35KernelTmaWarpSpecializedCooperativeEEENS5_IJNSA_ILi256EEENSA_ILi128EEESH_EEENS_6half_tENS5_IJlSC_lEEESJ_SK_NS4_8TiledMMAINS4_8MMA_AtomIJNS4_4SM904GMMA26MMA_64x128x16_F32F16F16_SSILNSO_5MajorE0ELSQ_0ELNSO_7ScaleInE1ELSR_1EEEEEENS4_6LayoutISD_NS5_IJSC_NSA_ILi0EEESV_EEEEENS5_IJNS4_10UnderscoreESY_SY_EEEEENS4_13SM90_TMA_LOADENS4_14ComposedLayoutINS4_7SwizzleILi3ELi4ELi3EEENS4_18smem_ptr_flag_bitsILi16EEENSU_INS5_IJNSA_ILi8EEENSA_ILi64EEEEEENS5_IJS18_SC_EEEEEEEvNS4_8identityENS4_23SM90_TMA_LOAD_MULTICASTES1C_vS1D_EENS_8epilogue10collective6detail29Sm90TmaWarpSpecializedAdapterINS1H_15DefaultEpilogueISJ_SK_SK_NS1G_6thread17LinearCombinationISJ_Li1EffLNS1L_9ScaleType4KindE0ELNS_15FloatRoundStyleE2ESJ_EENS1_15EpilogueDefaultEEEEEvvEEEEvNT_6ParamsE:
[----:B------:R-:W0:Y:S01]  /*0000*/  LDC R1, c[0x0][0x28] ;  /* 0x00000a00ff017b82 */ /* 0x000e220000000800 */
[----:B------:R-:W1:Y:S01]  /*0010*/  S2R R18, SR_TID.X ;  /* 0x0000000000127919 */ /* 0x000e620000002100 */
[----:B------:R-:W-:Y:S01]  /*0020*/  ELECT P0, URZ, PT ;  /* 0x00000000003f782f */ /* 0x000fe20003800000 */
[----:B------:R-:W-:Y:S01]  /*0030*/  BSSY B0, `(.L_x_0) ;  /* 0x000000f000007945 */ /* 0x000fe20003800000 */
[--C-:B-1----:R-:W-:Y:S02]  /*0040*/  SHF.R.U32.HI R0, RZ, 0x5, R18.reuse ;  /* 0x00000005ff007819 */ /* 0x102fe40000011612 */
[----:B------:R-:W-:-:S03]  /*0050*/  SHF.R.U32.HI R3, RZ, 0x7, R18 ;  /* 0x00000007ff037819 */ /* 0x000fc60000011612 */
[----:B------:R-:W1:Y:S04]  /*0060*/  SHFL.IDX PT, R2, R0, RZ, 0x1f ;  /* 0x00001fff00027589 */ /* 0x000e6800000e0000 */
[----:B------:R2:W3:Y:S01]  /*0070*/  SHFL.IDX PT, R5, R3, RZ, 0x1f ;  /* 0x00001fff03057589 */ /* 0x0004e200000e0000 */
[----:B-1----:R-:W-:-:S13]  /*0080*/  ISETP.NE.OR P0, PT, R2, RZ, !P0 ;  /* 0x000000ff0200720c */ /* 0x002fda0004705670 */
[----:B0-23--:R-:W-:Y:S05]  /*0090*/  @P0 BRA `(.L_x_1) ;  /* 0x0000000000200947 */ /* 0x00dfea0003800000 */
[----:B------:R-:W-:Y:S02]  /*00a0*/  ULDC.64 UR4, c[0x0][0x198] ;  /* 0x0000660000047ab9 */ /* 0x000fe40000000a00 */
[----:B------:R-:W-:Y:S02]  /*00b0*/  UIADD3 UR6, UP0, UR4, 0xf0, URZ ;  /* 0x000000f004067890 */ /* 0x000fe4000ff1e03f */
[----:B------:R-:W-:Y:S02]  /*00c0*/  UIADD3 UR4, UP1, UR4, 0x1f0, URZ ;  /* 0x000001f004047890 */ /* 0x000fe4000ff3e03f */
[----:B------:R-:W-:Y:S02]  /*00d0*/  UIADD3.X UR7, URZ, UR5, URZ, UP0, !UPT ;  /* 0x000000053f077290 */ /* 0x000fe400087fe43f */
[----:B------:R-:W-:-:S07]  /*00e0*/  UIADD3.X UR5, URZ, UR5, URZ, UP1, !UPT ;  /* 0x000000053f057290 */ /* 0x000fce0008ffe43f */
[----:B------:R0:W-:Y:S02]  /*00f0*/  UTMACCTL.PF [UR6] ;  /* 0x00000000060079b9 */ /* 0x0001e40008040000 */
[----:B------:R0:W-:Y:S02]  /*0100*/  UTMACCTL.PF [UR4] ;  /* 0x00000000040079b9 */ /* 0x0001e40008040000 */
[----:B0-----:R-:W-:Y:S01]  /*0110*/  NOP ;  /* 0x0000000000007918 */ /* 0x001fe20000000000 */
.L_x_1:
[----:B------:R-:W-:Y:S05]  /*0120*/  BSYNC B0 ;  /* 0x0000000000007941 */ /* 0x000fea0003800000 */
.L_x_0:
[----:B------:R-:W0:Y:S02]  /*0130*/  SHFL.IDX PT, R3, R0, RZ, 0x1f ;  /* 0x00001fff00037589 */ /* 0x000e2400000e0000 */
[----:B0-----:R-:W-:-:S13]  /*0140*/  ISETP.NE.AND P0, PT, R3, RZ, PT ;  /* 0x000000ff0300720c */ /* 0x001fda0003f05270 */
[----:B------:R-:W-:Y:S05]  /*0150*/  @P0 BRA `(.L_x_2) ;  /* 0x0000000000480947 */ /* 0x000fea0003800000 */
[----:B------:R-:W0:Y:S01]  /*0160*/  S2UR UR8, SR_CgaCtaId ;  /* 0x00000000000879c3 */ /* 0x000e220000008800 */
[----:B------:R-:W-:Y:S01]  /*0170*/  UMOV UR4, 0x400 ;  /* 0x0000040000047882 */ /* 0x000fe20000000000 */
[----:B------:R-:W-:Y:S01]  /*0180*/  UMOV UR5, 0x1 ;  /* 0x0000000100057882 */ /* 0x000fe20000000000 */
[----:B------:R-:W-:Y:S01]  /*0190*/  UMOV UR6, 0x4 ;  /* 0x0000000400067882 */ /* 0x000fe20000000000 */
[----:B------:R-:W-:Y:S01]  /*01a0*/  ELECT P0, URZ, PT ;  /* 0x00000000003f782f */ /* 0x000fe20003800000 */
[----:B------:R-:W-:-:S04]  /*01b0*/  UIADD3 UR6, -UR6, 0x100000, URZ ;  /* 0x0010000006067890 */ /* 0x000fc8000fffe13f */
[----:B------:R-:W-:Y:S02]  /*01c0*/  USHF.L.U32 UR7, UR6, 0xb, URZ ;  /* 0x0000000b06077899 */ /* 0x000fe4000800063f */
[----:B------:R-:W-:Y:S02]  /*01d0*/  USHF.L.U32 UR6, UR6, 0x1, URZ ;  /* 0x0000000106067899 */ /* 0x000fe4000800063f */
[----:B0-----:R-:W-:Y:S02]  /*01e0*/  ULEA UR8, UR8, UR4, 0x18 ;  /* 0x0000000408087291 */ /* 0x001fe4000f8ec03f */
[----:B------:R-:W-:-:S04]  /*01f0*/  UIADD3 UR4, -UR5, 0x100000, URZ ;  /* 0x0010000005047890 */ /* 0x000fc8000fffe13f */
[----:B------:R-:W-:Y:S02]  /*0200*/  USHF.L.U32 UR5, UR4, 0xb, URZ ;  /* 0x0000000b04057899 */ /* 0x000fe4000800063f */
[----:B------:R-:W-:Y:S01]  /*0210*/  USHF.L.U32 UR4, UR4, 0x1, URZ ;  /* 0x0000000104047899 */ /* 0x000fe2000800063f */
[----:B------:R-:W0:Y:S11]  /*0220*/  FENCE.VIEW.ASYNC.S ;  /* 0x00000000000073c6 */ /* 0x000e360000000000 */
[----:B0-----:R0:W1:Y:S01]  /*0230*/  SYNCS.EXCH.64 URZ, [UR8], UR4 ;  /* 0x00000004083f75b2 */ /* 0x0010620008000100 */
[----:B------:R0:W2:Y:S01]  /*0240*/  SYNCS.EXCH.64 URZ, [UR8+0x10], UR6 ;  /* 0x00001006083f75b2 */ /* 0x0000a20008000100 */
[----:B------:R0:W3:Y:S01]  /*0250*/  SYNCS.EXCH.64 URZ, [UR8+0x8], UR4 ;  /* 0x00000804083f75b2 */ /* 0x0000e20008000100 */
[----:B------:R0:W4:Y:S01]  /*0260*/  SYNCS.EXCH.64 URZ, [UR8+0x18], UR6 ;  /* 0x00001806083f75b2 */ /* 0x0001220008000100 */
[----:B------:R-:W-:Y:S01]  /*0270*/  NOP ;  /* 0x0000000000007918 */ /* 0x000fe20000000000 */
.L_x_2:
[----:B------:R-:W-:Y:S01]  /*0280*/  SHF.R.S32.HI R7, RZ, 0x1f, R18 ;  /* 0x0000001fff077819 */ /* 0x000fe20000011412 */
[----:B------:R-:W5:Y:S01]  /*0290*/  SHFL.IDX PT, R0, R0, RZ, 0x1f ;  /* 0x00001fff00007589 */ /* 0x000f6200000e0000 */
[----:B0-----:R-:W0:Y:S01]  /*02a0*/  S2UR UR8, SR_CTAID.X ;  /* 0x00000000000879c3 */ /* 0x001e220000002500 */
[----:B------:R-:W-:Y:S02]  /*02b0*/  ELECT P0, URZ, PT ;  /* 0x00000000003f782f */ /* 0x000fe40003800000 */
[----:B------:R-:W-:Y:S01]  /*02c0*/  LEA.HI R7, R7, R18, RZ, 0x7 ;  /* 0x0000001207077211 */ /* 0x000fe200078f38ff */
[----:B------:R-:W1:Y:S01]  /*02d0*/  S2R R4, SR_CTAID.Y ;  /* 0x0000000000047919 */ /* 0x000e620000002600 */
[----:B------:R-:W-:Y:S01]  /*02e0*/  SHF.R.S32.HI R8, RZ, 0x1f, R3 ;  /* 0x0000001fff087819 */ /* 0x000fe20000011403 */
[----:B------:R-:W-:Y:S01]  /*02f0*/  ULDC UR4, c[0x0][0x150] ;  /* 0x0000540000047ab9 */ /* 0x000fe20000000800 */
[----:B------:R-:W-:Y:S01]  /*0300*/  LOP3.LUT R7, R7, 0xffffff80, RZ, 0xc0, !PT ;  /* 0xffffff8007077812 */ /* 0x000fe200078ec0ff */
[----:B------:R-:W-:Y:S01]  /*0310*/  NOP ;  /* 0x0000000000007918 */ /* 0x000fe20000000000 */
[----:B------:R-:W-:Y:S01]  /*0320*/  LEA.HI R8, R8, R3, RZ, 0x2 ;  /* 0x0000000308087211 */ /* 0x000fe200078f10ff */
[----:B------:R-:W2:Y:S01]  /*0330*/  LDC R10, c[0x0][0x144] ;  /* 0x00005100ff0a7b82 */ /* 0x000ea20000000800 */
[----:B------:R-:W-:Y:S01]  /*0340*/  NOP ;  /* 0x0000000000007918 */ /* 0x000fe20000000000 */
[----:B------:R-:W-:Y:S01]  /*0350*/  IMAD.IADD R6, R18, 0x1, -R7 ;  /* 0x0000000112067824 */ /* 0x000fe200078e0a07 */
[----:B------:R-:W-:Y:S01]  /*0360*/  LOP3.LUT R8, R8, 0x3ffffffc, RZ, 0xc0, !PT ;  /* 0x3ffffffc08087812 */ /* 0x000fe200078ec0ff */
[----:B------:R-:W-:Y:S01]  /*0370*/  IMAD.MOV.U32 R22, RZ, RZ, 0x1 ;  /* 0x00000001ff167424 */ /* 0x000fe200078e00ff */
[----:B------:R-:W-:-:S02]  /*0380*/  ISETP.NE.AND P3, PT, R5, RZ, PT ;  /* 0x000000ff0500720c */ /* 0x000fc40003f65270 */
[----:B------:R-:W-:Y:S01]  /*0390*/  SHF.R.S32.HI R7, RZ, 0x1f, R6 ;  /* 0x0000001fff077819 */ /* 0x000fe20000011406 */
[----:B------:R-:W-:Y:S01]  /*03a0*/  IMAD.IADD R8, R3, 0x1, -R8 ;  /* 0x0000000103087824 */ /* 0x000fe200078e0a08 */
[----:B------:R-:W3:Y:S02]  /*03b0*/  LDC R13, c[0x0][0x140] ;  /* 0x00005000ff0d7b82 */ /* 0x000ee40000000800 */
[----:B------:R-:W-:Y:S02]  /*03c0*/  LEA.HI R7, R7, R6, RZ, 0x3 ;  /* 0x0000000607077211 */ /* 0x000fe400078f18ff */
[----:B-----5:R-:W-:Y:S02]  /*03d0*/  ISETP.NE.OR P0, PT, R0, RZ, !P0 ;  /* 0x000000ff0000720c */ /* 0x020fe40004705670 */
[--C-:B------:R-:W-:Y:S02]  /*03e0*/  SHF.R.S32.HI R0, RZ, 0x3, R7.reuse ;  /* 0x00000003ff007819 */ /* 0x100fe40000011407 */
[----:B------:R-:W-:-:S02]  /*03f0*/  SHF.R.S32.HI R7, RZ, 0x1f, R7 ;  /* 0x0000001fff077819 */ /* 0x000fc40000011407 */
[----:B0-----:R-:W-:Y:S02]  /*0400*/  I2FP.F32.U32 R9, UR8 ;  /* 0x0000000800097c45 */ /* 0x001fe40008201000 */
[----:B------:R-:W-:-:S03]  /*0410*/  LEA.HI R7, R7, R0, RZ, 0x2 ;  /* 0x0000000007077211 */ /* 0x000fc600078f10ff */
[----:B------:R-:W-:Y:S01]  /*0420*/  FMUL R9, R9, UR4 ;  /* 0x0000000409097c20 */ /* 0x000fe20008400000 */
[----:B------:R-:W-:Y:S01]  /*0430*/  LOP3.LUT R7, R7, 0xfffffffc, RZ, 0xc0, !PT ;  /* 0xfffffffc07077812 */ /* 0x000fe200078ec0ff */
[----:B------:R-:W-:Y:S01]  /*0440*/  VOTEU.ALL UP0, P0 ;  /* 0x00000000003f7886 */ /* 0x000fe20000000000 */
[----:B-1----:R-:W-:Y:S01]  /*0450*/  I2FP.F32.U32 R3, R4 ;  /* 0x0000000400037245 */ /* 0x002fe20000201000 */
[----:B------:R-:W-:Y:S01]  /*0460*/  ULDC UR4, c[0x0][0x154] ;  /* 0x0000550000047ab9 */ /* 0x000fe20000000800 */
[----:B------:R-:W-:Y:S01]  /*0470*/  VOTEU.ALL UP1, P0 ;  /* 0x00000000003f7886 */ /* 0x000fe20000020000 */
[----:B------:R-:W0:Y:S01]  /*0480*/  F2I.U32.TRUNC.NTZ R9, R9 ;  /* 0x0000000900097305 */ /* 0x000e22000020f000 */
[----:B------:R-:W-:Y:S01]  /*0490*/  IMAD.IADD R7, R0, 0x1, -R7 ;  /* 0x0000000100077824 */ /* 0x000fe200078e0a07 */
[----:B------:R-:W1:Y:S01]  /*04a0*/  @!UP0 S2UR UR7, SR_CgaCtaId ;  /* 0x00000000000789c3 */ /* 0x000e620000008800 */
[----:B------:R-:W-:Y:S01]  /*04b0*/  FMUL R12, R3, UR4 ;  /* 0x00000004030c7c20 */ /* 0x000fe20008400000 */
[----:B------:R-:W-:Y:S01]  /*04c0*/  UMOV UR4, 0x20 ;  /* 0x0000002000047882 */ /* 0x000fe20000000000 */
[----:B------:R-:W-:Y:S01]  /*04d0*/  IMAD R8, R8, 0x4, R7 ;  /* 0x0000000408087824 */ /* 0x000fe200078e0207 */
[----:B------:R-:W-:Y:S01]  /*04e0*/  @!UP0 UMOV UR6, 0x400 ;  /* 0x0000040000068882 */ /* 0x000fe20000000000 */
[----:B------:R-:W-:-:S04]  /*04f0*/  @!UP0 UIADD3 UR4, -UR4, 0x100000, URZ ;  /* 0x0010000004048890 */ /* 0x000fc8000fffe13f */
[----:B------:R-:W-:Y:S02]  /*0500*/  @!UP0 USHF.L.U32 UR5, UR4, 0xb, URZ ;  /* 0x0000000b04058899 */ /* 0x000fe4000800063f */
[----:B------:R-:W-:Y:S01]  /*0510*/  @!UP0 USHF.L.U32 UR4, UR4, 0x1, URZ ;  /* 0x0000000104048899 */ /* 0x000fe2000800063f */
[----:B---3--:R-:W-:Y:S01]  /*0520*/  ISETP.EQ.U32.AND P2, PT, R13, 0x1, PT ;  /* 0x000000010d00780c */ /* 0x008fe20003f42070 */
[----:B------:R-:W3:Y:S01]  /*0530*/  F2I.U32.TRUNC.NTZ R12, R12 ;  /* 0x0000000c000c7305 */ /* 0x000ee2000020f000 */
[----:B------:R-:W-:Y:S01]  /*0540*/  LEA.HI R0, R8, R8, RZ, 0x1 ;  /* 0x0000000808007211 */ /* 0x000fe200078f08ff */
[----:B------:R-:W5:Y:S03]  /*0550*/  LDC R7, c[0x0][0x148] ;  /* 0x00005200ff077b82 */ /* 0x000f660000000800 */
[----:B------:R-:W-:Y:S01]  /*0560*/  LOP3.LUT R11, R0, 0xfffffffe, RZ, 0xc0, !PT ;  /* 0xfffffffe000b7812 */ /* 0x000fe200078ec0ff */
[----:B0-----:R-:W-:Y:S01]  /*0570*/  IMAD.MOV R15, RZ, RZ, -R9 ;  /* 0x000000ffff0f7224 */ /* 0x001fe200078e0a09 */
[----:B------:R-:W-:-:S03]  /*0580*/  SHF.R.S32.HI R9, RZ, 0x1f, R2 ;  /* 0x0000001fff097819 */ /* 0x000fc60000011402 */
[----:B--2---:R-:W-:Y:S01]  /*0590*/  IMAD R3, R10, R15, UR8 ;  /* 0x000000080a037e24 */ /* 0x004fe2000f8e020f */
[----:B------:R-:W-:Y:S01]  /*05a0*/  LEA.HI R9, R9, R2, RZ, 0x2 ;  /* 0x0000000209097211 */ /* 0x000fe200078f10ff */
[C---:B------:R-:W-:Y:S02]  /*05b0*/  IMAD.IADD R0, R8.reuse, 0x1, -R11 ;  /* 0x0000000108007824 */ /* 0x040fe400078e0a0b */
[----:B------:R-:W-:Y:S01]  /*05c0*/  IMAD.SHL.U32 R11, R8, 0x4, RZ ;  /* 0x00000004080b7824 */ /* 0x000fe200078e00ff */
[----:B------:R-:W-:Y:S02]  /*05d0*/  LOP3.LUT R9, R9, 0xfffffffc, RZ, 0xc0, !PT ;  /* 0xfffffffc09097812 */ /* 0x000fe400078ec0ff */
[----:B------:R-:W-:Y:S01]  /*05e0*/  ISETP.NE.AND P4, PT, R0, R3, PT ;  /* 0x000000030000720c */ /* 0x000fe20003f85270 */
[----:B-1----:R-:W-:Y:S01]  /*05f0*/  @!UP0 ULEA UR6, UR7, UR6, 0x18 ;  /* 0x0000000607068291 */ /* 0x002fe2000f8ec03f */
[----:B------:R-:W-:Y:S01]  /*0600*/  LOP3.LUT R152, R8, 0xc, R11, 0x78, !PT ;  /* 0x0000000c08987812 */ /* 0x000fe200078e780b */
[----:B------:R-:W-:Y:S01]  /*0610*/  IMAD.IADD R0, R2, 0x1, -R9 ;  /* 0x0000000102007824 */ /* 0x000fe200078e0a09 */
[----:B---3--:R-:W-:Y:S01]  /*0620*/  IADD3 R24, -R12, RZ, RZ ;  /* 0x000000ff0c187210 */ /* 0x008fe20007ffe1ff */
[----:B------:R-:W-:Y:S01]  /*0630*/  VOTEU.ALL UP0, P0 ;  /* 0x00000000003f7886 */ /* 0x000fe20000000000 */
[----:B------:R-:W-:Y:S01]  /*0640*/  LOP3.LUT P0, RZ, R6, 0x7, RZ, 0xc0, !PT ;  /* 0x0000000706ff7812 */ /* 0x000fe2000780c0ff */
[----:B------:R-:W-:Y:S01]  /*0650*/  VIADD R6, R5, 0xffffffff ;  /* 0xffffffff05067836 */ /* 0x000fe20000000000 */
[----:B------:R-:W-:Y:S01]  /*0660*/  ISETP.NE.AND P1, PT, R0, 0x3, PT ;  /* 0x000000030000780c */ /* 0x000fe20003f25270 */
[----:B-----5:R-:W-:Y:S01]  /*0670*/  IMAD R9, R7, R24, R4 ;  /* 0x0000001807097224 */ /* 0x020fe200078e0204 */
[----:B------:R-:W-:-:S02]  /*0680*/  ISETP.LT.U32.AND P0, PT, R152, 0x2, !P0 ;  /* 0x000000029800780c */ /* 0x000fc40004701070 */
[----:B------:R-:W-:Y:S01]  /*0690*/  ISETP.EQ.OR P1, PT, R0, RZ, !P1 ;  /* 0x000000ff0000720c */ /* 0x000fe20004f22670 */
[----:B------:R-:W0:Y:S02]  /*06a0*/  FENCE.VIEW.ASYNC.S ;  /* 0x00000000000073c6 */ /* 0x000e240000000000 */
[----:B0-----:R0:W1:Y:S01]  /*06b0*/  @!UP0 SYNCS.EXCH.64 URZ, [UR6+0x30], UR4 ;  /* 0x00003004063f85b2 */ /* 0x0010620008000100 */
[----:B------:R-:W-:Y:S02]  /*06c0*/  @P4 LEA.HI R2, R152, R152, RZ, 0x1 ;  /* 0x0000009898024211 */ /* 0x000fe400078f08ff */
[----:B------:R-:W-:Y:S02]  /*06d0*/  ISETP.EQ.AND P1, PT, R5, RZ, P1 ;  /* 0x000000ff0500720c */ /* 0x000fe40000f22270 */
[----:B------:R-:W-:Y:S02]  /*06e0*/  @P4 SHF.R.S32.HI R2, RZ, 0x1, R2 ;  /* 0x00000001ff024819 */ /* 0x000fe40000011402 */
[----:B------:R-:W-:-:S02]  /*06f0*/  ISETP.GE.U32.AND P6, PT, R6, 0x2, PT ;  /* 0x000000020600780c */ /* 0x000fc40003fc6070 */
[----:B------:R-:W-:Y:S02]  /*0700*/  @P4 ISETP.NE.AND P5, PT, R2, R9, PT ;  /* 0x000000090200420c */ /* 0x000fe40003fa5270 */
[----:B------:R-:W-:Y:S02]  /*0710*/  SEL R9, RZ, 0x1, !P0 ;  /* 0x00000001ff097807 */ /* 0x000fe40004000000 */
[----:B------:R-:W-:Y:S02]  /*0720*/  @P4 SEL R22, RZ, 0x1, P5 ;  /* 0x00000001ff164807 */ /* 0x000fe40002800000 */
[----:B------:R-:W-:Y:S01]  /*0730*/  SEL R19, RZ, 0x1, !P1 ;  /* 0x00000001ff137807 */ /* 0x000fe20004800000 */
[----:B------:R0:W2:Y:S01]  /*0740*/  @!UP1 SYNCS.EXCH.64 URZ, [UR6+0x38], UR4 ;  /* 0x00003804063f95b2 */ /* 0x0000a20008000100 */
[----:B------:R-:W-:Y:S01]  /*0750*/  LOP3.LUT R22, R22, R9, RZ, 0xc0, !PT ;  /* 0x0000000916167212 */ /* 0x000fe200078ec0ff */
[----:B------:R-:W-:Y:S01]  /*0760*/  NOP ;  /* 0x0000000000007918 */ /* 0x000fe20000000000 */
[----:B------:R-:W-:Y:S01]  /*0770*/  SEL R19, R19, 0x2, P6 ;  /* 0x0000000213137807 */ /* 0x000fe20003000000 */
[----:B------:R-:W-:Y:S06]  /*0780*/  @!P2 BRA `(.L_x_3) ;  /* 0x000000000008a947 */ /* 0x000fec0003800000 */
[----:B-12-4-:R-:W-:Y:S01]  /*0790*/  UCGABAR_ARV ;  /* 0x00000000000079c7 */ /* 0x016fe20008000000 */
[----:B------:R-:W-:Y:S05]  /*07a0*/  BRA `(.L_x_4) ;  /* 0x0000000000047947 */ /* 0x000fea0003800000 */
.L_x_3:
[----:B-12-4-:R-:W-:Y:S01]  /*07b0*/  NOP ;  /* 0x0000000000007918 */ /* 0x016fe20000000000 */
.L_x_4:
[----:B------:R-:W1:Y:S01]  /*07c0*/  LDC R2, c[0x0][0x65c] ;  /* 0x00019700ff027b82 */ /* 0x000e620000000800 */
[----:B------:R-:W-:Y:S02]  /*07d0*/  IMAD.U32 R8, RZ, RZ, UR8 ;  /* 0x00000008ff087e24 */ /* 0x000fe4000f8e00ff */
[----:B------:R-:W-:Y:S01]  /*07e0*/  IMAD.MOV.U32 R9, RZ, RZ, RZ ;  /* 0x000000ffff097224 */ /* 0x000fe200078e00ff */
[----:B-1----:R-:W-:-:S04]  /*07f0*/  ISETP.NE.AND P1, PT, R2, 0x1, PT ;  /* 0x000000010200780c */ /* 0x002fc80003f25270 */
[----:B------:R-:W-:-:S09]  /*0800*/  P2R R5, PR, RZ, 0x2 ;  /* 0x00000002ff057803 */ /* 0x000fd20000000000 */
[----:B------:R-:W1:Y:S01]  /*0810*/  @P1 LDC R17, c[0x0][0x10] ;  /* 0x00000400ff111b82 */ /* 0x000e620000000800 */
[----:B------:R-:W-:Y:S02]  /*0820*/  @P1 IMAD.MOV.U32 R5, RZ, RZ, RZ ;  /* 0x000000ffff051224 */ /* 0x000fe400078e00ff */
[----:B------:R-:W-:-:S05]  /*0830*/  @P1 IMAD.MOV.U32 R13, RZ, RZ, RZ ;  /* 0x000000ffff0d1224 */ /* 0x000fca00078e00ff */
[----:B------:R-:W2:Y:S01]  /*0840*/  @!P1 LDC R11, c[0x0][0xc] ;  /* 0x00000300ff0b9b82 */ /* 0x000ea20000000800 */
[----:B-1----:R-:W-:-:S04]  /*0850*/  @P1 IMAD.WIDE.U32 R16, R17, UR8, R4 ;  /* 0x0000000811101c25 */ /* 0x002fc8000f8e0004 */
[----:B------:R-:W-:Y:S02]  /*0860*/  @P1 IMAD.IADD R17, R17, 0x1, R13 ;  /* 0x0000000111111824 */ /* 0x000fe400078e020d */
[----:B--2---:R-:W-:-:S04]  /*0870*/  @!P1 IMAD.WIDE.U32 R8, R4, R11, R8 ;  /* 0x0000000b04089225 */ /* 0x004fc800078e0008 */
[----:B------:R-:W-:Y:S01]  /*0880*/  @!P1 IMAD.MOV.U32 R16, RZ, RZ, R8 ;  /* 0x000000ffff109224 */ /* 0x000fe200078e0008 */
[----:B------:R-:W-:Y:S01]  /*0890*/  @!P1 MOV R17, R9 ;  /* 0x0000000900119202 */ /* 0x000fe20000000f00 */
[----:B------:R-:W-:Y:S06]  /*08a0*/  @!P2 BRA `(.L_x_5) ;  /* 0x00000000000ca947 */ /* 0x000fec0003800000 */
[----:B------:R-:W-:Y:S01]  /*08b0*/  UCGABAR_WAIT ;  /* 0x0000000000007dc7 */ /* 0x000fe20008000000 */
[----:B------:R-:W-:Y:S01]  /*08c0*/  CCTL.IVALL ;  /* 0x00000000ff00798f */ /* 0x000fe20002000000 */
[----:B------:R-:W-:Y:S05]  /*08d0*/  BRA `(.L_x_6) ;  /* 0x0000000000047947 */ /* 0x000fea0003800000 */
.L_x_5:
[----:B------:R-:W-:Y:S06]  /*08e0*/  BAR.SYNC.DEFER_BLOCKING 0x0 ;  /* 0x0000000000007b1d */ /* 0x000fec0000010000 */
.L_x_6:
[----:B------:R-:W-:Y:S05]  /*08f0*/  @!P3 BRA `(.L_x_7) ;  /* 0x000000a800fcb947 */ /* 0x000fea0003800000 */
[----:B------:R-:W-:-:S13]  /*0900*/  ISETP.GT.U32.AND P0, PT, R6, 0x1, PT ;  /* 0x000000010600780c */ /* 0x000fda0003f04070 */
[----:B0-----:R-:W-:Y:S05]  /*0910*/  @P0 EXIT ;  /* 0x000000000000094d */ /* 0x001fea0003800000 */
[----:B------:R-:W-:Y:S01]  /*0920*/  ULDC.64 UR4, c[0x0][0x650] ;  /* 0x0001940000047ab9 */ /* 0x000fe20000000a00 */
[----:B------:R-:W-:Y:S01]  /*0930*/  PRMT R0, RZ, 0x7610, R0 ;  /* 0x00007610ff007816 */ /* 0x000fe20000000000 */
[----:B------:R-:W-:Y:S01]  /*0940*/  IMAD.MOV.U32 R153, RZ, RZ, -0x1 ;  /* 0xffffffffff997424 */ /* 0x000fe200078e00ff */
[----:B------:R-:W-:Y:S01]  /*0950*/  ISETP.GE.U32.AND P0, PT, R16, UR4, PT ;  /* 0x0000000410007c0c */ /* 0x000fe2000bf06070 */
[----:B------:R-:W-:Y:S02]  /*0960*/  IMAD.MOV.U32 R154, RZ, RZ, -0x1 ;  /* 0xffffffffff9a7424 */ /* 0x000fe400078e00ff */
[----:B------:R-:W-:Y:S01]  /*0970*/  IMAD.MOV.U32 R23, RZ, RZ, -0x1 ;  /* 0xffffffffff177424 */ /* 0x000fe200078e00ff */
[----:B------:R-:W-:-:S13]  /*0980*/  ISETP.GE.U32.AND.EX P0, PT, R17, UR5, PT, P0 ;  /* 0x0000000511007c0c */ /* 0x000fda000bf06100 */
[----:B------:R-:W-:Y:S05]  /*0990*/  @P0 BRA `(.L_x_8) ;  /* 0x00000004002c0947 */ /* 0x000fea0003800000 */
[----:B------:R-:W0:Y:S01]  /*09a0*/  LDC.64 R20, c[0x0][0x628] ;  /* 0x00018a00ff147b82 */ /* 0x000e220000000a00 */
[----:B------:R-:W-:Y:S02]  /*09b0*/  IMAD.MOV.U32 R8, RZ, RZ, R16 ;  /* 0x000000ffff087224 */ /* 0x000fe400078e0010 */
[----:B------:R-:W-:-:S05]  /*09c0*/  IMAD.MOV.U32 R9, RZ, RZ, R17 ;  /* 0x000000ffff097224 */ /* 0x000fca00078e0011 */
[----:B------:R-:W1:Y:S08]  /*09d0*/  LDC R0, c[0x0][0x630] ;  /* 0x00018c00ff007b82 */ /* 0x000e700000000800 */
[----:B------:R-:W2:Y:S01]  /*09e0*/  LDC.64 R26, c[0x0][0x620] ;  /* 0x00018800ff1a7b82 */ /* 0x000ea20000000a00 */
[----:B0-----:R-:W-:-:S04]  /*09f0*/  ISETP.NE.U32.AND P0, PT, R20, RZ, PT ;  /* 0x000000ff1400720c */ /* 0x001fc80003f05070 */
[----:B------:R-:W-:-:S13]  /*0a00*/  ISETP.NE.AND.EX P0, PT, R21, RZ, PT, P0 ;  /* 0x000000ff1500720c */ /* 0x000fda0003f05300 */
[----:B-12---:R-:W-:Y:S05]  /*0a10*/  @!P0 BRA `(.L_x_9) ;  /* 0x0000000000288947 */ /* 0x006fea0003800000 */
[----:B------:R-:W0:Y:S02]  /*0a20*/  LDC R13, c[0x0][0x634] ;  /* 0x00018d00ff0d7b82 */ /* 0x000e240000000800 */
[----:B0-----:R-:W-:-:S05]  /*0a30*/  IADD3 R13, P0, R16, R13, RZ ;  /* 0x0000000d100d7210 */ /* 0x001fca0007f1e0ff */
[----:B------:R-:W-:-:S04]  /*0a40*/  IMAD.X R15, RZ, RZ, R17, P0 ;  /* 0x000000ffff0f7224 */ /* 0x000fc800000e0611 */
[----:B------:R-:W-:-:S04]  /*0a50*/  IMAD.WIDE.U32 R8, R15, R20, RZ ;  /* 0x000000140f087225 */ /* 0x000fc800078e00ff */
[----:B------:R-:W-:-:S04]  /*0a60*/  IMAD.WIDE.U32 R10, P0, R13, R21, R8 ;  /* 0x000000150d0a7225 */ /* 0x000fc80007800008 */
[----:B------:R-:W-:-:S04]  /*0a70*/  IMAD.WIDE.U32 R8, R13, R20, RZ ;  /* 0x000000140d087225 */ /* 0x000fc800078e00ff */
[----:B------:R-:W-:Y:S01]  /*0a80*/  IMAD.X R13, RZ, RZ, RZ, P0 ;  /* 0x000000ffff0d7224 */ /* 0x000fe200000e06ff */
[----:B------:R-:W-:Y:S01]  /*0a90*/  IADD3 RZ, P0, R9, R10, RZ ;  /* 0x0000000a09ff7210 */ /* 0x000fe20007f1e0ff */
[----:B------:R-:W-:-:S04]  /*0aa0*/  IMAD.MOV.U32 R12, RZ, RZ, R11 ;  /* 0x000000ffff0c7224 */ /* 0x000fc800078e000b */
[----:B------:R-:W-:-:S08]  /*0ab0*/  IMAD.WIDE.U32.X R8, R15, R21, R12, P0 ;  /* 0x000000150f087225 */ /* 0x000fd000000e040c */
.L_x_9:
[----:B------:R-:W0:Y:S01]  /*0ac0*/  LDC.64 R20, c[0x0][0x640] ;  /* 0x00019000ff147b82 */ /* 0x000e220000000a00 */
[--C-:B------:R-:W-:Y:S01]  /*0ad0*/  SHF.R.U64 R28, R8, R0, R9.reuse ;  /* 0x00000000081c7219 */ /* 0x100fe20000001209 */
[----:B------:R-:W-:Y:S01]  /*0ae0*/  IMAD R30, R7, R24, R4 ;  /* 0x00000018071e7224 */ /* 0x000fe200078e0204 */
[----:B------:R-:W-:Y:S01]  /*0af0*/  SHF.R.U32.HI R0, RZ, R0, R9 ;  /* 0x00000000ff007219 */ /* 0x000fe20000011609 */
[----:B------:R-:W-:Y:S01]  /*0b00*/  IMAD.MOV.U32 R23, RZ, RZ, 0x1 ;  /* 0x00000001ff177424 */ /* 0x000fe200078e00ff */
[----:B------:R-:W-:-:S03]  /*0b10*/  IADD3 R5, P0, RZ, -R28, RZ ;  /* 0x8000001cff057210 */ /* 0x000fc60007f1e0ff */
[----:B------:R-:W1:Y:S01]  /*0b20*/  LDC R6, c[0x0][0x618] ;  /* 0x00018600ff067b82 */ /* 0x000e620000000800 */
[----:B------:R-:W-:-:S05]  /*0b30*/  IADD3.X R9, RZ, ~R0, RZ, P0, !PT ;  /* 0x80000000ff097210 */ /* 0x000fca00007fe4ff */
[-C--:B------:R-:W-:Y:S02]  /*0b40*/  IMAD R0, R9, R26.reuse, RZ ;  /* 0x0000001a09007224 */ /* 0x080fe400078e02ff */
[----:B------:R-:W2:Y:S01]  /*0b50*/  LDC R11, c[0x0][0x608] ;  /* 0x00018200ff0b7b82 */ /* 0x000ea20000000800 */
[----:B------:R-:W-:-:S04]  /*0b60*/  IMAD.WIDE.U32 R8, R5, R26, R16 ;  /* 0x0000001a05087225 */ /* 0x000fc800078e0010 */
[----:B------:R-:W-:-:S03]  /*0b70*/  IMAD R5, R5, R27, R0 ;  /* 0x0000001b05057224 */ /* 0x000fc600078e0200 */
[----:B------:R-:W3:Y:S01]  /*0b80*/  LDC R12, c[0x0][0x658] ;  /* 0x00019600ff0c7b82 */ /* 0x000ee20000000800 */
[----:B0-----:R-:W-:Y:S01]  /*0b90*/  ISETP.NE.U32.AND P0, PT, R20, RZ, PT ;  /* 0x000000ff1400720c */ /* 0x001fe20003f05070 */
[----:B------:R-:W-:Y:S02]  /*0ba0*/  IMAD.IADD R5, R9, 0x1, R5 ;  /* 0x0000000109057824 */ /* 0x000fe400078e0205 */
[----:B------:R-:W-:Y:S01]  /*0bb0*/  IMAD.MOV.U32 R9, RZ, RZ, -0x1 ;  /* 0xffffffffff097424 */ /* 0x000fe200078e00ff */
[----:B------:R-:W-:-:S03]  /*0bc0*/  ISETP.NE.AND.EX P0, PT, R21, RZ, PT, P0 ;  /* 0x000000ff1500720c */ /* 0x000fc60003f05300 */
[----:B------:R-:W0:Y:S01]  /*0bd0*/  LDC R15, c[0x0][0x600] ;  /* 0x00018000ff0f7b82 */ /* 0x000e220000000800 */
[-CC-:B-1----:R-:W-:Y:S02]  /*0be0*/  SHF.R.U64 R13, R8, R6.reuse, R5.reuse ;  /* 0x00000006080d7219 */ /* 0x182fe40000001205 */
[----:B------:R-:W-:-:S05]  /*0bf0*/  SHF.R.U32.HI R0, RZ, R6, R5 ;  /* 0x00000006ff007219 */ /* 0x000fca0000011605 */
[----:B------:R-:W1:Y:S01]  /*0c00*/  LDC R14, c[0x0][0x648] ;  /* 0x00019200ff0e7b82 */ /* 0x000e620000000800 */
[-CC-:B--2---:R-:W-:Y:S02]  /*0c10*/  SHF.R.U64 R27, R13, R11.reuse, R0.reuse ;  /* 0x0000000b0d1b7219 */ /* 0x184fe40000001200 */
[----:B------:R-:W-:-:S05]  /*0c20*/  SHF.R.U32.HI R5, RZ, R11, R0 ;  /* 0x0000000bff057219 */ /* 0x000fca0000011600 */
[----:B------:R-:W2:Y:S01]  /*0c30*/  LDC R26, c[0x0][0x638] ;  /* 0x00018e00ff1a7b82 */ /* 0x000ea20000000800 */
[-CC-:B---3--:R-:W-:Y:S02]  /*0c40*/  SHF.R.U64 R24, R27, R12.reuse, R5.reuse ;  /* 0x0000000c1b187219 */ /* 0x188fe40000001205 */
[-C--:B------:R-:W-:Y:S02]  /*0c50*/  SHF.L.U32 R0, R9, R12.reuse, RZ ;  /* 0x0000000c09007219 */ /* 0x080fe400000006ff */
[----:B------:R-:W-:Y:S01]  /*0c60*/  SHF.R.U32.HI R5, RZ, R12, R5 ;  /* 0x0000000cff057219 */ /* 0x000fe20000011605 */
[----:B------:R-:W-:Y:S01]  /*0c70*/  IMAD.MOV.U32 R4, RZ, RZ, R24 ;  /* 0x000000ffff047224 */ /* 0x000fe200078e0018 */
[----:B------:R-:W-:Y:S01]  /*0c80*/  LOP3.LUT R10, RZ, R0, RZ, 0x33, !PT ;  /* 0x00000000ff0a7212 */ /* 0x000fe200078e33ff */
[----:B------:R-:W3:Y:S01]  /*0c90*/  LDC R25, c[0x0][0x610] ;  /* 0x00018400ff197b82 */ /* 0x000ee20000000800 */
[----:B------:R-:W-:Y:S05]  /*0ca0*/  @!P0 BRA `(.L_x_10) ;  /* 0x0000000000288947 */ /* 0x000fea0003800000 */
[----:B------:R-:W4:Y:S02]  /*0cb0*/  LDC R9, c[0x0][0x64c] ;  /* 0x00019300ff097b82 */ /* 0x000f240000000800 */
[----:B----4-:R-:W-:-:S05]  /*0cc0*/  IADD3 R9, P0, R24, R9, RZ ;  /* 0x0000000918097210 */ /* 0x010fca0007f1e0ff */
        /* <DEDUP_REMOVED lines=8> */
.L_x_10:
[----:B-1----:R-:W-:Y:S01]  /*0d50*/  SHF.R.U64 R4, R4, R14, R5 ;  /* 0x0000000e04047219 */ /* 0x002fe20000001205 */
[----:B0-----:R-:W-:Y:S01]  /*0d60*/  VIADD R6, R15, 0xffffffff ;  /* 0xffffffff0f067836 */ /* 0x001fe20000000000 */
[----:B------:R-:W-:Y:S01]  /*0d70*/  SHF.L.U32 R0, R23, R12, RZ ;  /* 0x0000000c17007219 */ /* 0x000fe200000006ff */
[----:B------:R-:W-:Y:S01]  /*0d80*/  IMAD.MOV.U32 R23, RZ, RZ, R28 ;  /* 0x000000ffff177224 */ /* 0x000fe200078e001c */
[----:B------:R-:W-:Y:S02]  /*0d90*/  LOP3.LUT R5, R27, R10, RZ, 0xc0, !PT ;  /* 0x0000000a1b057212 */ /* 0x000fe400078ec0ff */
[----:B------:R-:W-:Y:S02]  /*0da0*/  IADD3 R7, -R4, RZ, RZ ;  /* 0x000000ff04077210 */ /* 0x000fe40007ffe1ff */
[----:B------:R-:W-:Y:S01]  /*0db0*/  SEL R3, R3, R30, !P1 ;  /* 0x0000001e03037207 */ /* 0x000fe20004800000 */
[----:B------:R-:W-:Y:S01]  /*0dc0*/  IMAD R4, R0, R4, R5 ;  /* 0x0000000400047224 */ /* 0x000fe200078e0205 */
[----:B------:R-:W-:Y:S01]  /*0dd0*/  LOP3.LUT R6, R13, R6, RZ, 0xc0, !PT ;  /* 0x000000060d067212 */ /* 0x000fe200078ec0ff */
[----:B--2---:R-:W-:-:S02]  /*0de0*/  IMAD R0, R7, R26, R24 ;  /* 0x0000001a07007224 */ /* 0x004fc400078e0218 */
[----:B---3--:R-:W-:Y:S02]  /*0df0*/  IMAD R3, R4, R25, R3 ;  /* 0x0000001904037224 */ /* 0x008fe400078e0203 */
[----:B------:R-:W-:Y:S02]  /*0e00*/  IMAD.MOV.U32 R5, RZ, RZ, 0x1 ;  /* 0x00000001ff057424 */ /* 0x000fe400078e00ff */
[----:B------:R-:W-:-:S03]  /*0e10*/  IMAD R4, R0, R15, R6 ;  /* 0x0000000f00047224 */ /* 0x000fc600078e0206 */
[----:B------:R-:W-:Y:S02]  /*0e20*/  PRMT R0, R5, 0x7610, R0 ;  /* 0x0000761005007816 */ /* 0x000fe40000000000 */
[----:B------:R-:W-:Y:S02]  /*0e30*/  SEL R154, R4, R3, !P1 ;  /* 0x00000003049a7207 */ /* 0x000fe40004800000 */
[----:B------:R-:W-:-:S07]  /*0e40*/  SEL R153, R3, R4, !P1 ;  /* 0x0000000403997207 */ /* 0x000fce0004800000 */
.L_x_8:
[----:B------:R-:W-:-:S08]  /*0e50*/  NOP ;  /* 0x0000000000007918 */ /* 0x000fd00000000000 */
[----:B------:R-:W0:Y:S02]  /*0e60*/  USETMAXREG.TRY_ALLOC.CTAPOOL UP0, 0xe8 ;  /* 0x000000e8000079c8 */ /* 0x000e240008000600 */
[----:B0-----:R-:W-:-:S13]  /*0e70*/  PLOP3.LUT P0, PT, PT, PT, UP0, 0x80, 0x0 ;  /* 0x000000000000781c */ /* 0x001fda0003f0f008 */
[----:B------:R-:W-:Y:S05]  /*0e80*/  @!P0 BRA `(.L_x_8) ;  /* 0xfffffffc00f08947 */ /* 0x000fea000383ffff */
[----:B------:R-:W-:Y:S01]  /*0e90*/  ULDC.64 UR4, c[0x0][0x598] ;  /* 0x0001660000047ab9 */ /* 0x000fe20000000a00 */
[----:B------:R-:W-:Y:S01]  /*0ea0*/  ULDC.64 UR36, c[0x0][0x208] ;  /* 0x0000820000247ab9 */ /* 0x000fe20000000a00 */
[----:B------:R-:W-:-:S04]  /*0eb0*/  ISETP.NE.U32.AND P0, PT, RZ, UR4, PT ;  /* 0x00000004ff007c0c */ /* 0x000fc8000bf05070 */
[----:B------:R-:W-:-:S13]  /*0ec0*/  ISETP.NE.AND.EX P0, PT, RZ, UR5, PT, P0 ;  /* 0x00000005ff007c0c */ /* 0x000fda000bf05300 */
[----:B------:R-:W-:Y:S05]  /*0ed0*/  @!P0 BRA `(.L_x_11) ;  /* 0x00000000001c8947 */ /* 0x000fea0003800000 */
[----:B------:R-:W0:Y:S02]  /*0ee0*/  LDC.64 R4, c[0x0][0x598] ;  /* 0x00016600ff047b82 */ /* 0x000e240000000a00 */
[----:B0-----:R-:W2:Y:S02]  /*0ef0*/  LDG.E.64 R4, desc[UR36][R4.64] ;  /* 0x0000002404047981 */ /* 0x001ea4000c1e1b00 */
[----:B--2---:R-:W-:-:S04]  /*0f00*/  ISETP.NE.U32.AND P0, PT, R4, RZ, PT ;  /* 0x000000ff0400720c */ /* 0x004fc80003f05070 */
[----:B------:R-:W-:-:S13]  /*0f10*/  ISETP.NE.AND.EX P0, PT, R5, RZ, PT, P0 ;  /* 0x000000ff0500720c */ /* 0x000fda0003f05300 */
[----:B------:R-:W-:Y:S05]  /*0f20*/  @!P0 BRA `(.L_x_11) ;  /* 0x0000000000088947 */ /* 0x000fea0003800000 */
[----:B------:R0:W5:Y:S01]  /*0f30*/  LD.E R155, desc[UR36][R4.64] ;  /* 0x00000024049b7980 */ /* 0x000162000c101900 */
[----:B------:R-:W-:Y:S05]  /*0f40*/  BRA `(.L_x_12) ;  /* 0x0000000000247947 */ /* 0x000fea0003800000 */
.L_x_11:
[----:B------:R-:W-:Y:S02]  /*0f50*/  ULDC.64 UR4, c[0x0][0x588] ;  /* 0x0001620000047ab9 */ /* 0x000fe40000000a00 */
[----:B------:R-:W-:-:S04]  /*0f60*/  ISETP.NE.U32.AND P0, PT, RZ, UR4, PT ;  /* 0x00000004ff007c0c */ /* 0x000fc8000bf05070 */
[----:B------:R-:W-:-:S13]  /*0f70*/  ISETP.NE.AND.EX P0, PT, RZ, UR5, PT, P0 ;  /* 0x00000005ff007c0c */ /* 0x000fda000bf05300 */
[----:B------:R-:W-:Y:S05]  /*0f80*/  @!P0 BRA `(.L_x_13) ;  /* 0x00000000000c8947 */ /* 0x000fea0003800000 */
[----:B------:R-:W0:Y:S02]  /*0f90*/  LDC.64 R4, c[0x0][0x588] ;  /* 0x00016200ff047b82 */ /* 0x000e240000000a00 */
[----:B0-----:R1:W5:Y:S01]  /*0fa0*/  LDG.E R155, desc[UR36][R4.64] ;  /* 0x00000024049b7981 */ /* 0x001362000c1e1900 */
[----:B------:R-:W-:Y:S05]  /*0fb0*/  BRA `(.L_x_12) ;  /* 0x0000000000087947 */ /* 0x000fea0003800000 */
.L_x_13:
[----:B------:R-:W-:Y:S02]  /*0fc0*/  ULDC UR4, c[0x0][0x580] ;  /* 0x0001600000047ab9 */ /* 0x000fe40000000800 */
[----:B------:R-:W-:-:S07]  /*0fd0*/  IMAD.U32 R155, RZ, RZ, UR4 ;  /* 0x00000004ff9b7e24 */ /* 0x000fce000f8e00ff */
.L_x_12:
[----:B------:R-:W-:Y:S02]  /*0fe0*/  ULDC.64 UR4, c[0x0][0x5a0] ;  /* 0x0001680000047ab9 */ /* 0x000fe40000000a00 */
[----:B------:R-:W-:-:S04]  /*0ff0*/  ISETP.NE.U32.AND P0, PT, RZ, UR4, PT ;  /* 0x00000004ff007c0c */ /* 0x000fc8000bf05070 */
[----:B------:R-:W-:-:S13]  /*1000*/  ISETP.NE.AND.EX P0, PT, RZ, UR5, PT, P0 ;  /* 0x00000005ff007c0c */ /* 0x000fda000bf05300 */
[----:B------:R-:W-:Y:S05]  /*1010*/  @!P0 BRA `(.L_x_14) ;  /* 0x00000000001c8947 */ /* 0x000fea0003800000 */
[----:B01----:R-:W0:Y:S02]  /*1020*/  LDC.64 R4, c[0x0][0x5a0] ;  /* 0x00016800ff047b82 */ /* 0x003e240000000a00 */
[----:B0-----:R-:W2:Y:S02]  /*1030*/  LDG.E.64 R4, desc[UR36][R4.64] ;  /* 0x0000002404047981 */ /* 0x001ea4000c1e1b00 */
[----:B--2---:R-:W-:-:S04]  /*1040*/  ISETP.NE.U32.AND P0, PT, R4, RZ, PT ;  /* 0x000000ff0400720c */ /* 0x004fc80003f05070 */
[----:B------:R-:W-:-:S13]  /*1050*/  ISETP.NE.AND.EX P0, PT, R5, RZ, PT, P0 ;  /* 0x000000ff0500720c */ /* 0x000fda0003f05300 */
[----:B------:R-:W-:Y:S05]  /*1060*/  @!P0 BRA `(.L_x_14) ;  /* 0x0000000000088947 */ /* 0x000fea0003800000 */
[----:B------:R0:W5:Y:S01]  /*1070*/  LD.E R156, desc[UR36][R4.64] ;  /* 0x00000024049c7980 */ /* 0x000162000c101900 */
[----:B------:R-:W-:Y:S05]  /*1080*/  BRA `(.L_x_15) ;  /* 0x0000000000247947 */ /* 0x000fea0003800000 */
.L_x_14:
[----:B------:R-:W-:Y:S02]  /*1090*/  ULDC.64 UR4, c[0x0][0x590] ;  /* 0x0001640000047ab9 */ /* 0x000fe40000000a00 */
[----:B------:R-:W-:-:S04]  /*10a0*/  ISETP.NE.U32.AND P0, PT, RZ, UR4, PT ;  /* 0x00000004ff007c0c */ /* 0x000fc8000bf05070 */
[----:B------:R-:W-:-:S13]  /*10b0*/  ISETP.NE.AND.EX P0, PT, RZ, UR5, PT, P0 ;  /* 0x00000005ff007c0c */ /* 0x000fda000bf05300 */
[----:B------:R-:W-:Y:S05]  /*10c0*/  @!P0 BRA `(.L_x_16) ;  /* 0x00000000000c8947 */ /* 0x000fea0003800000 */
[----:B------:R-:W2:Y:S02]  /*10d0*/  LDC.64 R156, c[0x0][0x590] ;  /* 0x00016400ff9c7b82 */ /* 0x000ea40000000a00 */
[----:B--2---:R2:W5:Y:S01]  /*10e0*/  LDG.E R156, desc[UR36][R156.64] ;  /* 0x000000249c9c7981 */ /* 0x004562000c1e1900 */
[----:B------:R-:W-:Y:S05]  /*10f0*/  BRA `(.L_x_15) ;  /* 0x0000000000087947 */ /* 0x000fea0003800000 */
.L_x_16:
[----:B------:R-:W-:Y:S02]  /*1100*/  ULDC UR4, c[0x0][0x584] ;  /* 0x0001610000047ab9 */ /* 0x000fe40000000800 */
[----:B------:R-:W-:-:S07]  /*1110*/  IMAD.U32 R156, RZ, RZ, UR4 ;  /* 0x00000004ff9c7e24 */ /* 0x000fce000f8e00ff */
.L_x_15:
[----:B------:R-:W-:-:S13]  /*1120*/  LOP3.LUT P0, RZ, R0, 0xff, RZ, 0xc0, !PT ;  /* 0x000000ff00ff7812 */ /* 0x000fda000780c0ff */
[----:B------:R-:W-:Y:S05]  /*1130*/  @!P0 EXIT ;  /* 0x000000000000894d */ /* 0x000fea0003800000 */
[----:B------:R-:W-:Y:S01]  /*1140*/  ULDC UR4, c[0x0][0x28c] ;  /* 0x0000a30000047ab9 */ /* 0x000fe20000000800 */
[----:B------:R-:W-:Y:S01]  /*1150*/  LOP3.LUT R166, R19, 0x1, RZ, 0xfc, !PT ;  /* 0x0000000113a67812 */ /* 0x000fe200078efcff */
[----:B------:R-:W-:Y:S01]  /*1160*/  UIADD3 UR4, UR4, 0x7f, URZ ;  /* 0x0000007f04047890 */ /* 0x000fe2000fffe03f */
[----:B------:R-:W-:Y:S01]  /*1170*/  UMOV UR38, URZ ;  /* 0x0000003f00267c82 */ /* 0x000fe20008000000 */
[----:B------:R-:W-:Y:S02]  /*1180*/  UMOV UR39, URZ ;  /* 0x0000003f00277c82 */ /* 0x000fe40008000000 */
[----:B------:R-:W-:-:S04]  /*1190*/  USHF.R.S32.HI UR5, URZ, 0x1f, UR4 ;  /* 0x0000001f3f057899 */ /* 0x000fc80008011404 */
[----:B------:R-:W-:-:S04]  /*11a0*/  ULEA.HI UR5, UR5, UR4, URZ, 0x7 ;  /* 0x0000000405057291 */ /* 0x000fc8000f8f383f */
[----:B------:R-:W-:-:S12]  /*11b0*/  USHF.R.S32.HI UR40, URZ, 0x7, UR5 ;  /* 0x000000073f287899 */ /* 0x000fd80008011405 */
.L_x_288:
[----:B------:R-:W-:Y:S01]  /*11c0*/  LOP3.LUT R0, R18, 0x80, RZ, 0xc0, !PT ;  /* 0x0000008012007812 */ /* 0x000fe200078ec0ff */
[----:B---3--:R-:W3:Y:S01]  /*11d0*/  S2UR UR7, SR_CgaCtaId ;  /* 0x00000000000779c3 */ /* 0x008ee20000008800 */
[----:B------:R-:W-:Y:S02]  /*11e0*/  UMOV UR6, 0x400 ;  /* 0x0000040000067882 */ /* 0x000fe40000000000 */
[----:B------:R-:W-:-:S06]  /*11f0*/  SHF.R.U32.HI R0, RZ, 0x7, R0 ;  /* 0x00000007ff007819 */ /* 0x000fcc0000011600 */
[----:B----4-:R-:W4:Y:S01]  /*1200*/  SHFL.IDX PT, R0, R0, RZ, 0x1f ;  /* 0x00001fff00007589 */ /* 0x010f2200000e0000 */
[----:B---3--:R-:W-:Y:S01]  /*1210*/  ULEA UR6, UR7, UR6, 0x18 ;  /* 0x0000000607067291 */ /* 0x008fe2000f8ec03f */
[----:B----4-:R-:W-:-:S13]  /*1220*/  R2UR UR4, R0 ;  /* 0x00000000000472ca */ /* 0x010fda00000e0000 */
[----:B------:R-:W-:-:S04]  /*1230*/  ULEA.HI UR5, UR4, UR4, URZ, 0x1 ;  /* 0x0000000404057291 */ /* 0x000fc8000f8f083f */
[----:B------:R-:W-:-:S04]  /*1240*/  ULOP3.LUT UR5, UR5, 0x7fffe, URZ, 0xc0, !UPT ;  /* 0x0007fffe05057892 */ /* 0x000fc8000f8ec03f */
[----:B------:R-:W-:-:S03]  /*1250*/  UIADD3 UR5, UR4, -UR5, URZ ;  /* 0x8000000504057290 */ /* 0x000fc6000fffe03f */
[----:B------:R-:W-:Y:S01]  /*1260*/  ULDC UR4, c[0x0][0x28c] ;  /* 0x0000a30000047ab9 */ /* 0x000fe20000000800 */
[----:B------:R-:W-:Y:S01]  /*1270*/  ULEA UR5, UR5, UR6, 0xd ;  /* 0x0000000605057291 */ /* 0x000fe2000f8e683f */
[----:B------:R-:W-:-:S03]  /*1280*/  ISETP.LT.AND P0, PT, RZ, UR4, PT ;  /* 0x00000004ff007c0c */ /* 0x000fc6000bf01270 */
[----:B------:R-:W-:-:S04]  /*1290*/  UIADD3 UR5, UR5, 0x100, URZ ;  /* 0x0000010005057890 */ /* 0x000fc8000fffe03f */
[----:B------:R-:W-:-:S04]  /*12a0*/  USHF.R.U32.HI UR5, URZ, 0x4, UR5 ;  /* 0x000000043f057899 */ /* 0x000fc80008011605 */
[----:B------:R-:W-:Y:S02]  /*12b0*/  ULOP3.LUT UR41, UR5, 0x3fff, URZ, 0xc0, !UPT ;  /* 0x00003fff05297892 */ /* 0x000fe4000f8ec03f */
[----:B-12---:R-:W-:Y:S10]  /*12c0*/  @P0 BRA `(.L_x_17) ;  /* 0x0000000000400947 */ /* 0x006ff40003800000 */
[----:B------:R-:W-:Y:S01]  /*12d0*/  MOV R0, 0x0 ;  /* 0x0000000000007802 */ /* 0x000fe20000000f00 */
[----:B------:R-:W-:Y:S01]  /*12e0*/  ULDC.64 UR4, c[0x4][0x68] ;  /* 0x01001a0000047ab9 */ /* 0x000fe20000000a00 */
[----:B------:R-:W-:Y:S01]  /*12f0*/  ULDC.64 UR6, c[0x4][0x8] ;  /* 0x0100020000067ab9 */ /* 0x000fe20000000a00 */
[----:B01----:R-:W-:Y:S01]  /*1300*/  IMAD.U32 R4, RZ, RZ, UR4 ;  /* 0x00000004ff047e24 */ /* 0x003fe2000f8e00ff */
[----:B------:R0:W1:Y:S01]  /*1310*/  LDC.64 R14, c[0x4][R0] ;  /* 0x01000000000e7b82 */ /* 0x0000620000000a00 */
[----:B------:R-:W-:Y:S01]  /*1320*/  IMAD.U32 R5, RZ, RZ, UR5 ;  /* 0x00000005ff057e24 */ /* 0x000fe2000f8e00ff */
[----:B------:R-:W-:Y:S01]  /*1330*/  ULDC.64 UR4, c[0x4][0x70] ;  /* 0x01001c0000047ab9 */ /* 0x000fe20000000a00 */
[----:B------:R-:W-:Y:S01]  /*1340*/  MOV R10, UR6 ;  /* 0x00000006000a7c02 */ /* 0x000fe20008000f00 */
[----:B------:R-:W-:Y:S02]  /*1350*/  IMAD.U32 R6, RZ, RZ, UR4 ;  /* 0x00000004ff067e24 */ /* 0x000fe4000f8e00ff */
[----:B------:R-:W-:-:S02]  /*1360*/  IMAD.U32 R7, RZ, RZ, UR5 ;  /* 0x00000005ff077e24 */ /* 0x000fc4000f8e00ff */
[----:B------:R-:W-:Y:S02]  /*1370*/  IMAD.U32 R11, RZ, RZ, UR7 ;  /* 0x00000007ff0b7e24 */ /* 0x000fe4000f8e00ff */
[----:B------:R-:W-:Y:S02]  /*1380*/  IMAD.MOV.U32 R8, RZ, RZ, 0x1e1 ;  /* 0x000001e1ff087424 */ /* 0x000fe400078e00ff */
[----:B------:R-:W-:Y:S02]  /*1390*/  IMAD.MOV.U32 R12, RZ, RZ, 0x1 ;  /* 0x00000001ff0c7424 */ /* 0x000fe400078e00ff */
[----:B0-----:R-:W-:-:S07]  /*13a0*/  IMAD.MOV.U32 R13, RZ, RZ, RZ ;  /* 0x000000ffff0d7224 */ /* 0x001fce00078e00ff */
[----:B------:R-:W-:-:S07]  /*13b0*/  LEPC R20, `(.L_x_17) ;  /* 0x000000001014794e */ /* 0x000fce0000000000 */
[----:B-12--5:R-:W-:Y:S05]  /*13c0*/  CALL.ABS.NOINC R14 ;  /* 0x000000000e007343 */ /* 0x026fea0003c00000 */
.L_x_17:
[----:B------:R-:W-:-:S13]  /*13d0*/  ISETP.NE.AND P0, PT, R166, 0x3, PT ;  /* 0x00000003a600780c */ /* 0x000fda0003f05270 */
[----:B------:R-:W-:Y:S05]  /*13e0*/  @!P0 BRA `(.L_x_18) ;  /* 0x0000000000048947 */ /* 0x000fea0003800000 */
[----:B------:R-:W-:Y:S01]  /*13f0*/  BPT.TRAP 0x1 ;  /* 0x000000040000795c */ /* 0x000fe20000300000 */
.L_x_18:
[----:B------:R-:W3:Y:S01]  /*1400*/  S2UR UR5, SR_CgaCtaId ;  /* 0x00000000000579c3 */ /* 0x000ee20000008800 */
[----:B------:R-:W-:Y:S01]  /*1410*/  UMOV UR4, 0x400 ;  /* 0x0000040000047882 */ /* 0x000fe20000000000 */
[----:B------:R-:W-:Y:S02]  /*1420*/  IMAD.U32 R0, RZ, RZ, UR38 ;  /* 0x00000026ff007e24 */ /* 0x000fe4000f8e00ff */
[----:B------:R-:W-:-:S03]  /*1430*/  IMAD.U32 R3, RZ, RZ, UR39 ;  /* 0x00000027ff037e24 */ /* 0x000fc6000f8e00ff */
[----:B------:R-:W-:Y:S01]  /*1440*/  SHF.L.U32 R0, R0, 0x1f, RZ ;  /* 0x0000001f00007819 */ /* 0x000fe200000006ff */
[----:B---3--:R-:W-:-:S06]  /*1450*/  ULEA UR4, UR5, UR4, 0x18 ;  /* 0x0000000405047291 */ /* 0x008fcc000f8ec03f */
[----:B------:R-:W-:-:S04]  /*1460*/  IMAD.U32 R6, RZ, RZ, UR4 ;  /* 0x00000004ff067e24 */ /* 0x000fc8000f8e00ff */
[----:B------:R-:W-:-:S04]  /*1470*/  IMAD R3, R3, 0x8, R6 ;  /* 0x0000000803037824 */ /* 0x000fc800078e0206 */
[----:B------:R3:W4:Y:S01]  /*1480*/  SYNCS.PHASECHK.TRANS64.TRYWAIT P1, [R3+URZ], R0 ;  /* 0x00000000030075a7 */ /* 0x000722000802017f */
[----:B------:R-:W-:Y:S05]  /*1490*/  @!P0 BRA `(.L_x_19) ;  /* 0x0000000000048947 */ /* 0x000fea0003800000 */
[----:B------:R-:W-:Y:S01]  /*14a0*/  BPT.TRAP 0x1 ;  /* 0x000000040000795c */ /* 0x000fe20000300000 */
.L_x_19:
[----:B----4-:R-:W-:Y:S05]  /*14b0*/  @P1 BRA `(.L_x_20) ;  /* 0x0000000000081947 */ /* 0x010fea0003800000 */
[----:B------:R-:W4:Y:S02]  /*14c0*/  SYNCS.PHASECHK.TRANS64.TRYWAIT P1, [R3+URZ], R0 ;  /* 0x00000000030075a7 */ /* 0x000f24000802017f */
[----:B----4-:R-:W-:Y:S05]  /*14d0*/  @!P1 BRA `(.L_x_21) ;  /* 0x000000b4005c9947 */ /* 0x010fea0003800000 */
.L_x_20:
[----:B------:R-:W-:-:S04]  /*14e0*/  UISETP.LT.AND UP0, UPT, UR40, 0x1, UPT ;  /* 0x000000012800788c */ /* 0x000fc8000bf01270 */
[----:B------:R-:W-:-:S06]  /*14f0*/  USEL UR4, UR40, 0x1, UP0 ;  /* 0x0000000128047887 */ /* 0x000fcc0008000000 */
[----:B---34-:R-:W-:Y:S01]  /*1500*/  MOV R0, UR4 ;  /* 0x0000000400007c02 */ /* 0x018fe20008000f00 */
[----:B------:R-:W-:Y:S05]  /*1510*/  WARPSYNC.ALL ;  /* 0x0000000000007948 */ /* 0x000fea0003800000 */
[----:B------:R-:W-:-:S04]  /*1520*/  IADD3 R0, -R0, UR40, RZ ;  /* 0x0000002800007c10 */ /* 0x000fc8000fffe1ff */
[----:B------:R-:W-:Y:S02]  /*1530*/  ISETP.GE.AND P1, PT, R0, 0x1, PT ;  /* 0x000000010000780c */ /* 0x000fe40003f26270 */
[----:B------:R-:W-:Y:S01]  /*1540*/  R2UR UR4, R6 ;  /* 0x00000000060472ca */ /* 0x000fe200000e0000 */
[----:B------:R-:W-:Y:S01]  /*1550*/  WARPGROUP.ARRIVE ;  /* 0x00000000000079c5 */ /* 0x000fe20000000000 */
[----:B------:R-:W-:Y:S01]  /*1560*/  UMOV UR9, 0x40000040 ;  /* 0x4000004000097882 */ /* 0x000fe20000000000 */
[----:B------:R-:W-:Y:S01]  /*1570*/  UMOV UR11, 0x40000040 ;  /* 0x40000040000b7882 */ /* 0x000fe20000000000 */
[----:B------:R-:W-:Y:S01]  /*1580*/  UMOV UR13, 0x40000040 ;  /* 0x40000040000d7882 */ /* 0x000fe20000000000 */
[----:B------:R-:W-:-:S08]  /*1590*/  UMOV UR15, UR11 ;  /* 0x0000000b000f7c82 */ /* 0x000fd00008000000 */
[----:B------:R-:W-:-:S04]  /*15a0*/  UIADD3 UR4, UR4, 0x20100, URZ ;  /* 0x0002010004047890 */ /* 0x000fc8000fffe03f */
[----:B------:R-:W-:-:S04]  /*15b0*/  USHF.R.U32.HI UR4, URZ, 0x4, UR4 ;  /* 0x000000043f047899 */ /* 0x000fc80008011604 */
[----:B------:R-:W-:Y:S02]  /*15c0*/  ULOP3.LUT UR5, UR4, 0x3fff, URZ, 0xc0, !UPT ;  /* 0x00003fff04057892 */ /* 0x000fe4000f8ec03f */
[----:B------:R-:W-:Y:S02]  /*15d0*/  ULOP3.LUT UR4, UR41, 0x10000, URZ, 0xfc, !UPT ;  /* 0x0001000029047892 */ /* 0x000fe4000f8efc3f */
[----:B------:R-:W-:Y:S02]  /*15e0*/  ULOP3.LUT UR5, UR5, 0x10000, URZ, 0xfc, !UPT ;  /* 0x0001000005057892 */ /* 0x000fe4000f8efc3f */
[----:B------:R-:W-:Y:S02]  /*15f0*/  ULEA UR8, UR39, UR4, 0xc ;  /* 0x0000000427087291 */ /* 0x000fe4000f8e603f */
[----:B------:R-:W-:Y:S02]  /*1600*/  ULEA UR6, UR39, UR5, 0xb ;  /* 0x0000000527067291 */ /* 0x000fe4000f8e583f */
[----:B------:R-:W-:-:S05]  /*1610*/  UIADD3 UR12, UR8, 0x400, URZ ;  /* 0x00000400080c7890 */ /* 0x000fca000fffe03f */
[----:B------:R-:W-:Y:S02]  /*1620*/  UMOV UR10, UR6 ;  /* 0x00000006000a7c82 */ /* 0x000fe40008000000 */
[----:B------:R-:W-:Y:S01]  /*1630*/  HGMMA.64x128x16.F32 R88, gdesc[UR8], RZ, !UPT, gsb0 ;  /* 0x01e00000085879f0 */ /* 0x000fe2000c0008ff */
[----:B------:R-:W-:Y:S02]  /*1640*/  UMOV UR14, UR10 ;  /* 0x0000000a000e7c82 */ /* 0x000fe40008000000 */
[----:B------:R-:W-:Y:S02]  /*1650*/  WARPGROUP.DEPBAR.LE gsb0, 0x0 ;  /* 0x00008000000079c5 */ /* 0x000fe40000010000 */
[----:B------:R-:W-:-:S07]  /*1660*/  WARPGROUP.ARRIVE ;  /* 0x00000000000079c5 */ /* 0x000fce0000000000 */
[----:B------:R-:W-:Y:S01]  /*1670*/  HGMMA.64x128x16.F32 R24, gdesc[UR12], RZ, !UPT, gsb0 ;  /* 0x01e000000c1879f0 */ /* 0x000fe2000c0008ff */
[----:B------:R-:W-:Y:S02]  /*1680*/  UIADD3 UR12, UR8, 0x2, URZ ;  /* 0x00000002080c7890 */ /* 0x000fe4000fffe03f */
[----:B------:R-:W-:Y:S01]  /*1690*/  UIADD3 UR14, UR6, 0x2, URZ ;  /* 0x00000002060e7890 */ /* 0x000fe2000fffe03f */
[----:B------:R-:W-:Y:S01]  /*16a0*/  UMOV UR13, 0x40000040 ;  /* 0x40000040000d7882 */ /* 0x000fe20000000000 */
[----:B------:R-:W-:Y:S01]  /*16b0*/  UMOV UR15, 0x40000040 ;  /* 0x40000040000f7882 */ /* 0x000fe20000000000 */
[----:B------:R-:W-:Y:S02]  /*16c0*/  WARPGROUP.DEPBAR.LE gsb0, 0x0 ;  /* 0x00008000000079c5 */ /* 0x000fe40000010000 */
[----:B------:R-:W-:-:S06]  /*16d0*/  WARPGROUP.ARRIVE ;  /* 0x00000000000079c5 */ /* 0x000fcc0000000000 */
[----:B------:R-:W-:Y:S01]  /*16e0*/  HGMMA.64x128x16.F32 R88, gdesc[UR12], R88, gsb0 ;  /* 0x01e000000c5879f0 */ /* 0x000fe20008000858 */
[----:B------:R-:W-:Y:S01]  /*16f0*/  UIADD3 UR12, UR8, 0x402, URZ ;  /* 0x00000402080c7890 */ /* 0x000fe2000fffe03f */
[----:B------:R-:W-:Y:S01]  /*1700*/  UMOV UR13, 0x40000040 ;  /* 0x40000040000d7882 */ /* 0x000fe20000000000 */
[----:B------:R-:W-:Y:S02]  /*1710*/  WARPGROUP.DEPBAR.LE gsb0, 0x0 ;  /* 0x00008000000079c5 */ /* 0x000fe40000010000 */
[----:B------:R-:W-:-:S07]  /*1720*/  WARPGROUP.ARRIVE ;  /* 0x00000000000079c5 */ /* 0x000fce0000000000 */
[----:B------:R-:W-:Y:S01]  /*1730*/  HGMMA.64x128x16.F32 R24, gdesc[UR12], R24, gsb0 ;  /* 0x01e000000c1879f0 */ /* 0x000fe20008000818 */
        /* <DEDUP_REMOVED lines=71> */
[----:B------:R-:W-:Y:S03]  /*1bb0*/  HGMMA.64x128x16.F32 R24, gdesc[UR12], R24, gsb0 ;  /* 0x01e000000c1879f0 */ /* 0x000fe60008000818 */
[----:B------:R-:W-:Y:S02]  /*1bc0*/  WARPGROUP.DEPBAR.LE gsb0, 0x0 ;  /* 0x00008000000079c5 */ /* 0x000fe40000010000 */
[----:B------:R-:W-:Y:S05]  /*1bd0*/  @!P1 BRA `(.L_x_22) ;  /* 0x0000000800349947 */ /* 0x000fea0003800000 */
[----:B------:R-:W-:Y:S02]  /*1be0*/  UIADD3 UR6, UR39, 0x1, URZ ;  /* 0x0000000127067890 */ /* 0x000fe4000fffe03f */
[----:B------:R-:W-:Y:S02]  /*1bf0*/  IMAD.U32 R3, RZ, RZ, UR39 ;  /* 0x00000027ff037e24 */ /* 0x000fe4000f8e00ff */
[----:B------:R-:W-:-:S04]  /*1c00*/  UISETP.NE.AND UP0, UPT, UR6, 0x2, UPT ;  /* 0x000000020600788c */ /* 0x000fc8000bf05270 */
[----:B------:R-:W-:Y:S02]  /*1c10*/  USEL UR7, URZ, 0x1, UP0 ;  /* 0x000000013f077887 */ /* 0x000fe40008000000 */
[----:B------:R-:W-:Y:S02]  /*1c20*/  USEL UR6, UR6, URZ, UP0 ;  /* 0x0000003f06067287 */ /* 0x000fe40008000000 */
[----:B------:R-:W-:-:S06]  /*1c30*/  ULOP3.LUT UR7, UR38, UR7, URZ, 0x3c, !UPT ;  /* 0x0000000726077292 */ /* 0x000fcc000f8e3c3f */
[----:B------:R-:W-:-:S07]  /*1c40*/  IMAD.U32 R7, RZ, RZ, UR7 ;  /* 0x00000007ff077e24 */ /* 0x000fce000f8e00ff */
.L_x_29:
[----:B------:R-:W-:Y:S05]  /*1c50*/  @!P0 BRA `(.L_x_23) ;  /* 0x0000000000048947 */ /* 0x000fea0003800000 */
[----:B------:R-:W-:Y:S01]  /*1c60*/  BPT.TRAP 0x1 ;  /* 0x000000040000795c */ /* 0x000fe20000300000 */
.L_x_23:
[----:B------:R-:W3:Y:S01]  /*1c70*/  S2UR UR8, SR_CgaCtaId ;  /* 0x00000000000879c3 */ /* 0x000ee20000008800 */
[----:B------:R-:W-:Y:S01]  /*1c80*/  UMOV UR7, 0x400 ;  /* 0x0000040000077882 */ /* 0x000fe20000000000 */
[----:B01----:R-:W-:Y:S01]  /*1c90*/  IMAD.U32 R5, RZ, RZ, UR6 ;  /* 0x00000006ff057e24 */ /* 0x003fe2000f8e00ff */
[----:B------:R-:W-:Y:S01]  /*1ca0*/  SHF.L.U32 R4, R7, 0x1f, RZ ;  /* 0x0000001f07047819 */ /* 0x000fe200000006ff */
[----:B---3--:R-:W-:-:S06]  /*1cb0*/  ULEA UR7, UR8, UR7, 0x18 ;  /* 0x0000000708077291 */ /* 0x008fcc000f8ec03f */
[----:B------:R-:W-:-:S04]  /*1cc0*/  IMAD.U32 R6, RZ, RZ, UR7 ;  /* 0x00000007ff067e24 */ /* 0x000fc8000f8e00ff */
[----:B------:R-:W-:-:S04]  /*1cd0*/  IMAD R5, R5, 0x8, R6 ;  /* 0x0000000805057824 */ /* 0x000fc800078e0206 */
[----:B------:R0:W1:Y:S01]  /*1ce0*/  SYNCS.PHASECHK.TRANS64.TRYWAIT P1, [R5+URZ], R4 ;  /* 0x00000004050075a7 */ /* 0x000062000802017f */
[----:B------:R-:W-:Y:S05]  /*1cf0*/  @!P0 BRA `(.L_x_24) ;  /* 0x0000000000048947 */ /* 0x000fea0003800000 */
[----:B------:R-:W-:Y:S01]  /*1d00*/  BPT.TRAP 0x1 ;  /* 0x000000040000795c */ /* 0x000fe20000300000 */
.L_x_24:
[----:B-1----:R-:W-:Y:S05]  /*1d10*/  @P1 BRA `(.L_x_25) ;  /* 0x0000000000081947 */ /* 0x002fea0003800000 */
[----:B------:R-:W1:Y:S02]  /*1d20*/  SYNCS.PHASECHK.TRANS64.TRYWAIT P1, [R5+URZ], R4 ;  /* 0x00000004050075a7 */ /* 0x000e64000802017f */
[----:B-1----:R-:W-:Y:S05]  /*1d30*/  @!P1 BRA `(.L_x_26) ;  /* 0x000000ac00589947 */ /* 0x002fea0003800000 */
.L_x_25:
[----:B------:R-:W-:Y:S01]  /*1d40*/  ULEA UR10, UR6, UR4, 0xc ;  /* 0x00000004060a7291 */ /* 0x000fe2000f8e603f */
[----:B------:R-:W-:Y:S01]  /*1d50*/  WARPGROUP.ARRIVE ;  /* 0x00000000000079c5 */ /* 0x000fe20000000000 */
[----:B------:R-:W-:Y:S01]  /*1d60*/  ULEA UR8, UR6, UR5, 0xb ;  /* 0x0000000506087291 */ /* 0x000fe2000f8e583f */
[----:B------:R-:W-:Y:S01]  /*1d70*/  UMOV UR13, 0x40000040 ;  /* 0x40000040000d7882 */ /* 0x000fe20000000000 */
[----:B------:R-:W-:-:S03]  /*1d80*/  UMOV UR15, 0x40000040 ;  /* 0x40000040000f7882 */ /* 0x000fc60000000000 */
[----:B------:R-:W-:Y:S02]  /*1d90*/  UMOV UR12, UR10 ;  /* 0x0000000a000c7c82 */ /* 0x000fe40008000000 */
[----:B------:R-:W-:Y:S02]  /*1da0*/  UMOV UR14, UR8 ;  /* 0x00000008000e7c82 */ /* 0x000fe40008000000 */
        /* <DEDUP_REMOVED lines=92> */
[----:B------:R-:W-:Y:S01]  /*2370*/  BPT.TRAP 0x1 ;  /* 0x000000040000795c */ /* 0x000fe20000300000 */
.L_x_27:
[----:B------:R-:W-:-:S13]  /*2380*/  ISETP.NE.AND P1, PT, R22, RZ, PT ;  /* 0x000000ff1600720c */ /* 0x000fda0003f25270 */
[----:B01----:R-:W-:-:S04]  /*2390*/  @P1 IMAD R4, R3, 0x8, R6 ;  /* 0x0000000803041824 */ /* 0x003fc800078e0206 */
[----:B------:R-:W-:-:S05]  /*23a0*/  @P1 VIADD R5, R4, 0x10 ;  /* 0x0000001004051836 */ /* 0x000fca0000000000 */
[----:B------:R-:W-:-:S04]  /*23b0*/  @P1 PRMT R5, R152, 0x654, R5 ;  /* 0x0000065498051816 */ /* 0x000fc80000000005 */
[----:B------:R0:W-:Y:S01]  /*23c0*/  @P1 SYNCS.ARRIVE.TRANS64.RED.A1T0 RZ, [R5+URZ], RZ ;  /* 0x000000ff05ff19a7 */ /* 0x0001e2000810043f */
[----:B------:R-:W-:-:S13]  /*23d0*/  ISETP.GT.U32.AND P1, PT, R19, 0x1, PT ;  /* 0x000000011300780c */ /* 0x000fda0003f24070 */
[----:B0-----:R-:W-:Y:S05]  /*23e0*/  @P1 BRA `(.L_x_28) ;  /* 0x0000000000041947 */ /* 0x001fea0003800000 */
[----:B------:R-:W-:Y:S01]  /*23f0*/  BPT.TRAP 0x1 ;  /* 0x000000040000795c */ /* 0x000fe20000300000 */
.L_x_28:
[----:B------:R-:W-:Y:S01]  /*2400*/  UIADD3 UR6, UR6, 0x1, URZ ;  /* 0x0000000106067890 */ /* 0x000fe2000fffe03f */
[C---:B------:R-:W-:Y:S01]  /*2410*/  ISETP.GT.AND P2, PT, R0.reuse, 0x1, PT ;  /* 0x000000010000780c */ /* 0x040fe20003f44270 */
[----:B------:R-:W-:Y:S01]  /*2420*/  VIADD R3, R3, 0x1 ;  /* 0x0000000103037836 */ /* 0x000fe20000000000 */
[----:B------:R-:W-:Y:S01]  /*2430*/  IADD3 R0, R0, -0x1, RZ ;  /* 0xffffffff00007810 */ /* 0x000fe20007ffe0ff */
[----:B------:R-:W-:-:S03]  /*2440*/  UISETP.NE.AND UP0, UPT, UR6, 0x2, UPT ;  /* 0x000000020600788c */ /* 0x000fc6000bf05270 */
[C---:B------:R-:W-:Y:S01]  /*2450*/  ISETP.NE.AND P1, PT, R3.reuse, 0x2, PT ;  /* 0x000000020300780c */ /* 0x040fe20003f25270 */
[----:B------:R-:W-:Y:S02]  /*2460*/  USEL UR7, URZ, 0x1, UP0 ;  /* 0x000000013f077887 */ /* 0x000fe40008000000 */
[----:B------:R-:W-:Y:S01]  /*2470*/  USEL UR6, UR6, URZ, UP0 ;  /* 0x0000003f06067287 */ /* 0x000fe20008000000 */
[----:B------:R-:W-:-:S03]  /*2480*/  SEL R3, R3, RZ, P1 ;  /* 0x000000ff03037207 */ /* 0x000fc60000800000 */
[----:B------:R-:W-:Y:S01]  /*2490*/  LOP3.LUT R7, R7, UR7, RZ, 0x3c, !PT ;  /* 0x0000000707077c12 */ /* 0x000fe2000f8e3cff */
[----:B------:R-:W-:Y:S07]  /*24a0*/  @P2 BRA `(.L_x_29) ;  /* 0xfffffff400e82947 */ /* 0x000fee000383ffff */
.L_x_22:
[----:B------:R-:W3:Y:S02]  /*24b0*/  LDC R0, c[0x0][0x28c] ;  /* 0x0000a300ff007b82 */ /* 0x000ee40000000800 */
[----:B---3--:R-:W-:-:S13]  /*24c0*/  ISETP.GE.AND P1, PT, R0, 0x1, PT ;  /* 0x000000010000780c */ /* 0x008fda0003f26270 */
[----:B------:R-:W-:Y:S05]  /*24d0*/  @!P1 BRA `(.L_x_30) ;  /* 0x0000000000409947 */ /* 0x000fea0003800000 */
[----:B------:R-:W-:Y:S05]  /*24e0*/  @!P0 BRA `(.L_x_31) ;  /* 0x0000000000048947 */ /* 0x000fea0003800000 */
[----:B------:R-:W-:Y:S01]  /*24f0*/  BPT.TRAP 0x1 ;  /* 0x000000040000795c */ /* 0x000fe20000300000 */
.L_x_31:
[----:B------:R-:W-:Y:S01]  /*2500*/  ISETP.NE.AND P0, PT, R22, RZ, PT ;  /* 0x000000ff1600720c */ /* 0x000fe20003f05270 */
[----:B------:R-:W-:-:S12]  /*2510*/  UISETP.LT.AND UP1, UPT, UR40, 0x1, UPT ;  /* 0x000000012800788c */ /* 0x000fd8000bf21270 */
[----:B------:R-:W-:-:S05]  /*2520*/  VOTEU.ANY UP0, P0 ;  /* 0x00000000003f7886 */ /* 0x000fca0000000100 */
[----:B------:R-:W-:-:S04]  /*2530*/  @UP0 USEL UR4, UR40, 0x1, UP1 ;  /* 0x0000000128040887 */ /* 0x000fc80008800000 */
[----:B------:R-:W-:-:S06]  /*2540*/  @UP0 UIADD3 UR4, UR39, UR40, -UR4 ;  /* 0x0000002827040290 */ /* 0x000fcc000fffe804 */
[----:B------:R-:W-:-:S04]  /*2550*/  IMAD.U32 R0, RZ, RZ, UR4 ;  /* 0x00000004ff007e24 */ /* 0x000fc8000f8e00ff */
[----:B------:R-:W-:-:S05]  /*2560*/  @P0 IMAD.SHL.U32 R0, R0, 0x8, RZ ;  /* 0x0000000800000824 */ /* 0x000fca00078e00ff */
[----:B------:R-:W-:-:S04]  /*2570*/  @P0 LOP3.LUT R0, R0, 0x8, RZ, 0xc0, !PT ;  /* 0x0000000800000812 */ /* 0x000fc800078ec0ff */
[----:B------:R-:W-:-:S04]  /*2580*/  @P0 IADD3 R3, R6, 0x10, R0 ;  /* 0x0000001006030810 */ /* 0x000fc80007ffe000 */
[----:B------:R-:W-:-:S04]  /*2590*/  @P0 PRMT R3, R152, 0x654, R3 ;  /* 0x0000065498030816 */ /* 0x000fc80000000003 */
[----:B------:R3:W-:Y:S01]  /*25a0*/  @P0 SYNCS.ARRIVE.TRANS64.RED.A1T0 RZ, [R3+URZ], RZ ;  /* 0x000000ff03ff09a7 */ /* 0x0007e2000810043f */
[----:B------:R-:W-:-:S13]  /*25b0*/  ISETP.GT.U32.AND P0, PT, R19, 0x1, PT ;  /* 0x000000011300780c */ /* 0x000fda0003f04070 */
[----:B---3--:R-:W-:Y:S05]  /*25c0*/  @P0 BRA `(.L_x_30) ;  /* 0x0000000000040947 */ /* 0x008fea0003800000 */
[----:B------:R-:W-:Y:S01]  /*25d0*/  BPT.TRAP 0x1 ;  /* 0x000000040000795c */ /* 0x000fe20000300000 */
.L_x_30:
[----:B------:R-:W3:Y:S01]  /*25e0*/  LDC R6, c[0x0][0x288] ;  /* 0x0000a200ff067b82 */ /* 0x000ee20000000800 */
[--C-:B------:R-:W-:Y:S01]  /*25f0*/  SHF.R.U32.HI R0, RZ, 0x2, R18.reuse ;  /* 0x00000002ff007819 */ /* 0x100fe20000011612 */
[----:B------:R-:W-:Y:S01]  /*2600*/  UIADD3 UR39, UR40, UR39, URZ ;  /* 0x0000002728277290 */ /* 0x000fe2000fffe03f */
[----:B01----:R-:W-:Y:S01]  /*2610*/  SHF.R.U32.HI R5, RZ, 0x7, R18 ;  /* 0x00000007ff057819 */ /* 0x003fe20000011612 */
[----:B------:R-:W-:Y:S01]  /*2620*/  IMAD.SHL.U32 R13, R154, 0x80, RZ ;  /* 0x000000809a0d7824 */ /* 0x000fe200078e00ff */
[----:B------:R-:W-:Y:S01]  /*2630*/  LOP3.LUT R3, R0, 0x7, RZ, 0xc0, !PT ;  /* 0x0000000700037812 */ /* 0x000fe200078ec0ff */
[----:B------:R-:W-:Y:S01]  /*2640*/  USHF.R.U32.HI UR4, URZ, 0x1, UR39 ;  /* 0x000000013f047899 */ /* 0x000fe20008011627 */
[----:B------:R-:W-:Y:S01]  /*2650*/  LOP3.LUT R4, R18, 0x60, RZ, 0xc0, !PT ;  /* 0x0000006012047812 */ /* 0x000fe200078ec0ff */
[----:B------:R-:W-:Y:S01]  /*2660*/  ULDC UR8, c[0x0][0x284] ;  /* 0x0000a10000087ab9 */ /* 0x000fe20000000800 */
[----:B------:R-:W-:Y:S01]  /*2670*/  LOP3.LUT R0, R5, 0x1, RZ, 0xc0, !PT ;  /* 0x0000000105007812 */ /* 0x000fe200078ec0ff */
[----:B------:R-:W-:Y:S01]  /*2680*/  ULOP3.LUT UR4, UR4, 0x1, URZ, 0xc0, !UPT ;  /* 0x0000000104047892 */ /* 0x000fe2000f8ec03f */
[----:B------:R-:W-:Y:S01]  /*2690*/  SHF.R.U32.HI R10, RZ, 0x1, R4 ;  /* 0x00000001ff0a7819 */ /* 0x000fe20000011604 */
[----:B------:R-:W-:Y:S01]  /*26a0*/  UISETP.GT.U32.AND UP1, UPT, UR39, 0x1, UPT ;  /* 0x000000012700788c */ /* 0x000fe2000bf24070 */
[----:B------:R-:W-:Y:S01]  /*26b0*/  SHF.R.S32.HI R21, RZ, 0x1f, R23 ;  /* 0x0000001fff157819 */ /* 0x000fe20000011417 */
[----:B------:R-:W-:Y:S01]  /*26c0*/  IMAD.SHL.U32 R4, R0, 0x40, RZ ;  /* 0x0000004000047824 */ /* 0x000fe200078e00ff */
[--C-:B------:R-:W-:Y:S01]  /*26d0*/  IADD3 R5, RZ, -R10, -R3.reuse ;  /* 0x8000000aff057210 */ /* 0x100fe20007ffe803 */
[----:B------:R-:W-:Y:S01]  /*26e0*/  UISETP.NE.U32.AND UP0, UPT, UR4, 0x1, UPT ;  /* 0x000000010400788c */ /* 0x000fe2000bf05070 */
[----:B------:R-:W-:Y:S01]  /*26f0*/  IMAD.WIDE R8, R153, 0x100, RZ ;  /* 0x0000010099087825 */ /* 0x000fe200078e02ff */
[----:B------:R-:W-:Y:S01]  /*2700*/  ULDC.64 UR6, c[0x0][0x5d0] ;  /* 0x0001740000067ab9 */ /* 0x000fe20000000a00 */
[----:B--2---:R-:W-:Y:S01]  /*2710*/  LOP3.LUT R157, R4, 0x40, R3, 0xe2, !PT ;  /* 0x00000040049d7812 */ /* 0x004fe200078ee203 */
[----:B------:R-:W-:Y:S01]  /*2720*/  UISETP.LT.U32.AND UP1, UPT, UR40, 0x2, UP1 ;  /* 0x000000022800788c */ /* 0x000fe20008f21070 */
[----:B------:R-:W-:Y:S01]  /*2730*/  LOP3.LUT R3, R18, 0x3, RZ, 0xc0, !PT ;  /* 0x0000000312037812 */ /* 0x000fe200078ec0ff */
[----:B------:R-:W-:Y:S01]  /*2740*/  UISETP.GT.U32.AND UP0, UPT, UR40, 0x1, !UP0 ;  /* 0x000000012800788c */ /* 0x000fe2000c704070 */
[----:B------:R-:W-:Y:S01]  /*2750*/  IMAD R4, R21, UR6, RZ ;  /* 0x0000000615047c24 */ /* 0x000fe2000f8e02ff */
[----:B---3--:R-:W-:Y:S01]  /*2760*/  ISETP.GE.AND P0, PT, R13, R6, PT ;  /* 0x000000060d00720c */ /* 0x008fe20003f06270 */
[----:B------:R-:W-:Y:S01]  /*2770*/  IMAD R0, R0, -0x40, R5 ;  /* 0xffffffc000007824 */ /* 0x000fe200078e0205 */
[----:B------:R-:W-:Y:S01]  /*2780*/  USEL UR5, URZ, 0x1, !UP1 ;  /* 0x000000013f057887 */ /* 0x000fe2000c800000 */
[----:B------:R-:W-:Y:S01]  /*2790*/  IMAD R12, R3, -0x2, R6 ;  /* 0xfffffffe030c7824 */ /* 0x000fe200078e0206 */
[----:B------:R-:W-:Y:S01]  /*27a0*/  USEL UR4, URZ, 0x1, !UP0 ;  /* 0x000000013f047887 */ /* 0x000fe2000c000000 */
[----:B------:R-:W-:Y:S01]  /*27b0*/  IMAD.SHL.U32 R3, R153, 0x100, RZ ;  /* 0x0000010099037824 */ /* 0x000fe200078e00ff */
[----:B------:R-:W-:Y:S01]  /*27c0*/  ULOP3.LUT UR39, UR39, 0x1, URZ, 0xc0, !UPT ;  /* 0x0000000127277892 */ /* 0x000fe2000f8ec03f */
[----:B------:R-:W-:Y:S01]  /*27d0*/  IMAD.SHL.U32 R6, R18, 0x2, RZ ;  /* 0x0000000212067824 */ /* 0x000fe200078e00ff */
[----:B------:R-:W-:Y:S01]  /*27e0*/  ULOP3.LUT UR38, UR4, UR38, UR5, 0x96, !UPT ;  /* 0x0000002604267292 */ /* 0x000fe2000f8e9605 */
[----:B------:R-:W-:Y:S01]  /*27f0*/  IMAD R11, R23, UR7, R4 ;  /* 0x00000007170b7c24 */ /* 0x000fe2000f8e0204 */
[----:B------:R-:W-:-:S02]  /*2800*/  ISETP.GE.OR P0, PT, R3, UR8, P0 ;  /* 0x0000000803007c0c */ /* 0x000fc40008706670 */
[----:B------:R-:W-:Y:S02]  /*2810*/  LOP3.LUT R6, R13, 0x6, R6, 0xf8, !PT ;  /* 0x000000060d067812 */ /* 0x000fe400078ef806 */
[----:B------:R-:W-:Y:S01]  /*2820*/  IADD3 R3, -R3, UR8, R0 ;  /* 0x0000000803037c10 */ /* 0x000fe2000fffe100 */
[----:B------:R-:W-:Y:S01]  /*2830*/  IMAD.IADD R0, R12, 0x1, -R13 ;  /* 0x000000010c007824 */ /* 0x000fe200078e0a0d */
[----:B------:R-:W-:Y:S02]  /*2840*/  SHF.R.S32.HI R7, RZ, 0x1f, R6 ;  /* 0x0000001fff077819 */ /* 0x000fe40000011406 */
[----:B------:R-:W-:Y:S02]  /*2850*/  LOP3.LUT R157, R8, R157, R10, 0xfe, !PT ;  /* 0x0000009d089d7212 */ /* 0x000fe400078efe0a */
[----:B------:R-:W-:Y:S01]  /*2860*/  MOV R153, 0xffffffff ;  /* 0xffffffff00997802 */ /* 0x000fe20000000f00 */
[----:B------:R-:W-:-:S04]  /*2870*/  IMAD.WIDE.U32 R4, R23, UR6, R6 ;  /* 0x0000000617047c25 */ /* 0x000fc8000f8e0006 */
[----:B------:R-:W-:Y:S02]  /*2880*/  IMAD.IADD R11, R5, 0x1, R11 ;  /* 0x00000001050b7824 */ /* 0x000fe400078e020b */
[----:B------:R-:W-:Y:S01]  /*2890*/  IMAD.MOV.U32 R10, RZ, RZ, R4 ;  /* 0x000000ffff0a7224 */ /* 0x000fe200078e0004 */
[----:B------:R-:W-:Y:S06]  /*28a0*/  @P0 BRA `(.L_x_32) ;  /* 0x0000008400680947 */ /* 0x000fec0003800000 */
[----:B------:R-:W0:Y:S01]  /*28b0*/  LDC.64 R4, c[0x0][0x5c8] ;  /* 0x00017200ff047b82 */ /* 0x000e220000000a00 */
[----:B-----5:R-:W-:Y:S01]  /*28c0*/  FSETP.NEU.AND P0, PT, R156, RZ, PT ;  /* 0x000000ff9c00720b */ /* 0x020fe20003f0d000 */
[----:B------:R-:W-:Y:S01]  /*28d0*/  BSSY B0, `(.L_x_32) ;  /* 0x0000857000007945 */ /* 0x000fe20003800000 */
[----:B------:R-:W-:-:S04]  /*28e0*/  ISETP.GT.AND P3, PT, R3, RZ, PT ;  /* 0x000000ff0300720c */ /* 0x000fc80003f64270 */
[----:B------:R-:W-:Y:S01]  /*28f0*/  ISETP.GT.AND P1, PT, R0, RZ, P3 ;  /* 0x000000ff0000720c */ /* 0x000fe20001f24270 */
[-C--:B0-----:R-:W-:Y:S02]  /*2900*/  IMAD R12, R9, R4.reuse, RZ ;  /* 0x00000004090c7224 */ /* 0x081fe400078e02ff */
[----:B------:R-:W-:-:S04]  /*2910*/  IMAD.WIDE.U32 R168, R157, R4, R10 ;  /* 0x000000049da87225 */ /* 0x000fc800078e000a */
[----:B------:R-:W-:-:S04]  /*2920*/  IMAD R11, R157, R5, R12 ;  /* 0x000000059d0b7224 */ /* 0x000fc800078e020c */
[----:B------:R-:W-:Y:S01]  /*2930*/  IMAD.IADD R167, R169, 0x1, R11 ;  /* 0x00000001a9a77824 */ /* 0x000fe200078e020b */
[----:B------:R-:W-:Y:S06]  /*2940*/  @!P0 BRA `(.L_x_33) ;  /* 0x0000006000088947 */ /* 0x000fec0003800000 */
[----:B------:R-:W0:Y:S01]  /*2950*/  LDC.64 R12, c[0x0][0x5b8] ;  /* 0x00016e00ff0c7b82 */ /* 0x000e220000000a00 */
[----:B------:R-:W-:-:S07]  /*2960*/  ULDC.64 UR4, c[0x0][0x5c0] ;  /* 0x0001700000047ab9 */ /* 0x000fce0000000a00 */
[----:B------:R-:W1:Y:S08]  /*2970*/  LDC.64 R14, c[0x0][0x5b0] ;  /* 0x00016c00ff0e7b82 */ /* 0x000e700000000a00 */
[----:B------:R-:W2:Y:S01]  /*2980*/  LDC.64 R10, c[0x0][0x5a8] ;  /* 0x00016a00ff0a7b82 */ /* 0x000ea20000000a00 */
[----:B0-----:R-:W-:-:S04]  /*2990*/  IMAD R20, R21, R12, RZ ;  /* 0x0000000c15147224 */ /* 0x001fc800078e02ff */
[C---:B------:R-:W-:Y:S02]  /*29a0*/  IMAD R13, R23.reuse, R13, R20 ;  /* 0x0000000d170d7224 */ /* 0x040fe400078e0214 */
[----:B------:R-:W-:-:S04]  /*29b0*/  IMAD.WIDE.U32 R20, R23, R12, R6 ;  /* 0x0000000c17147225 */ /* 0x000fc800078e0006 */
[-C--:B-1----:R-:W-:Y:S02]  /*29c0*/  IMAD R154, R9, R14.reuse, RZ ;  /* 0x0000000e099a7224 */ /* 0x082fe400078e02ff */
[----:B------:R-:W-:Y:S02]  /*29d0*/  IMAD.IADD R159, R21, 0x1, R13 ;  /* 0x00000001159f7824 */ /* 0x000fe400078e020d */
[----:B------:R-:W-:Y:S02]  /*29e0*/  IMAD.MOV.U32 R158, RZ, RZ, R20 ;  /* 0x000000ffff9e7224 */ /* 0x000fe400078e0014 */
[C---:B------:R-:W-:Y:S02]  /*29f0*/  IMAD R169, R157.reuse, R15, R154 ;  /* 0x0000000f9da97224 */ /* 0x040fe400078e029a */
[----:B------:R-:W-:-:S04]  /*2a00*/  IMAD.WIDE.U32 R160, R157, R14, R158 ;  /* 0x0000000e9da07225 */ /* 0x000fc800078e009e */
[----:B------:R-:W-:Y:S01]  /*2a10*/  IMAD.IADD R154, R161, 0x1, R169 ;  /* 0x00000001a19a7824 */ /* 0x000fe200078e02a9 */
[----:B--2---:R-:W-:-:S04]  /*2a20*/  LEA R162, P0, R160, R10, 0x1 ;  /* 0x0000000aa0a27211 */ /* 0x004fc800078008ff */
[----:B------:R-:W-:-:S05]  /*2a30*/  LEA.HI.X R163, R160, R11, R154, 0x1, P0 ;  /* 0x0000000ba0a37211 */ /* 0x000fca00000f0c9a */
[----:B------:R-:W2:Y:S01]  /*2a40*/  @P1 LDG.E.LTC128B.U16 R154, desc[UR36][R162.64] ;  /* 0x00000024a29a1981 */ /* 0x000ea2000c1e1520 */
[----:B------:R-:W-:Y:S01]  /*2a50*/  IMAD.WIDE.U32 R164, R157, R14, R6 ;  /* 0x0000000e9da47225 */ /* 0x000fe200078e0006 */
[----:B------:R-:W-:Y:S01]  /*2a60*/  ISETP.GT.AND P2, PT, R0, 0x1, P3 ;  /* 0x000000010000780c */ /* 0x000fe20001f44270 */
[----:B------:R-:W-:Y:S01]  /*2a70*/  BSSY B1, `(.L_x_34) ;  /* 0x0000012000017945 */ /* 0x000fe20003800000 */
[----:B------:R-:W-:Y:S01]  /*2a80*/  LEA R160, P0, R168, UR4, 0x1 ;  /* 0x00000004a8a07c11 */ /* 0x000fe2000f8008ff */
[----:B------:R-:W-:Y:S02]  /*2a90*/  IMAD.IADD R165, R169, 0x1, R165 ;  /* 0x00000001a9a57824 */ /* 0x000fe400078e02a5 */
[----:B------:R-:W-:-:S04]  /*2aa0*/  IMAD.WIDE.U32 R164, R23, R12, R164 ;  /* 0x0000000c17a47225 */ /* 0x000fc800078e00a4 */
[----:B--2---:R-:W-:-:S05]  /*2ab0*/  HADD2.F32 R161, -RZ, R154.H0_H0 ;  /* 0x2000009affa17230 */ /* 0x004fca0000004100 */
[----:B------:R-:W-:-:S04]  /*2ac0*/  FMUL R161, R161, R156 ;  /* 0x0000009ca1a17220 */ /* 0x000fc80000400000 */
[----:B------:R-:W-:Y:S01]  /*2ad0*/  FFMA R161, R88, R155, R161 ;  /* 0x0000009b58a17223 */ /* 0x000fe200000000a1 */
[----:B------:R-:W-:-:S04]  /*2ae0*/  IMAD.IADD R88, R13, 0x1, R165 ;  /* 0x000000010d587824 */ /* 0x000fc800078e02a5 */
[----:B------:R-:W-:Y:S02]  /*2af0*/  F2FP.F16.F32.PACK_AB R163, RZ, R161 ;  /* 0x000000a1ffa3723e */ /* 0x000fe400000000ff */
[----:B------:R-:W-:Y:S02]  /*2b00*/  LEA.HI.X R161, R168, UR5, R167, 0x1, P0 ;  /* 0x00000005a8a17c11 */ /* 0x000fe400080f0ca7 */
[----:B------:R-:W-:Y:S02]  /*2b10*/  PRMT R165, R163, 0x7610, R165 ;  /* 0x00007610a3a57816 */ /* 0x000fe400000000a5 */
[----:B------:R-:W-:-:S03]  /*2b20*/  LEA R162, P0, R164, R10, 0x1 ;  /* 0x0000000aa4a27211 */ /* 0x000fc600078008ff */
[----:B------:R0:W-:Y:S01]  /*2b30*/  @P1 STG.E.U16 desc[UR36][R160.64], R165 ;  /* 0x000000a5a0001986 */ /* 0x0001e2000c101524 */
[----:B------:R-:W-:Y:S01]  /*2b40*/  LEA.HI.X R163, R164, R11, R88, 0x1, P0 ;  /* 0x0000000ba4a37211 */ /* 0x000fe200000f0c58 */
[C---:B------:R-:W-:Y:S01]  /*2b50*/  IMAD.SHL.U32 R164, R14.reuse, 0x8, RZ ;  /* 0x000000080ea47824 */ /* 0x040fe200078e00ff */
[----:B0-----:R-:W-:Y:S01]  /*2b60*/  SHF.L.U64.HI R165, R14, 0x3, R15 ;  /* 0x000000030ea57819 */ /* 0x001fe2000001020f */
[----:B------:R-:W-:Y:S06]  /*2b70*/  @!P2 BRA `(.L_x_35) ;  /* 0x000000000004a947 */ /* 0x000fec0003800000 */
[----:B------:R0:W5:Y:S02]  /*2b80*/  LDG.E.LTC128B.U16 R154, desc[UR36][R162.64+0x2] ;  /* 0x00000224a29a7981 */ /* 0x000164000c1e1520 */
.L_x_35:
[----:B------:R-:W-:Y:S05]  /*2b90*/  BSYNC B1 ;  /* 0x0000000000017941 */ /* 0x000fea0003800000 */
.L_x_34:
[----:B-----5:R-:W-:Y:S01]  /*2ba0*/  HADD2.F32 R167, -RZ, R154.H0_H0 ;  /* 0x2000009affa77230 */ /* 0x020fe20000004100 */
[----:B------:R-:W-:Y:S01]  /*2bb0*/  ISETP.GT.AND P0, PT, R3, 0x8, PT ;  /* 0x000000080300780c */ /* 0x000fe20003f04270 */
[----:B------:R-:W-:-:S04]  /*2bc0*/  IMAD.WIDE.U32 R172, R157, R14, R164 ;  /* 0x0000000e9dac7225 */ /* 0x000fc800078e00a4 */
[----:B------:R-:W-:Y:S01]  /*2bd0*/  FMUL R88, R167, R156 ;  /* 0x0000009ca7587220 */ /* 0x000fe20000400000 */
[----:B------:R-:W-:Y:S02]  /*2be0*/  ISETP.GT.AND P1, PT, R0, RZ, P0 ;  /* 0x000000ff0000720c */ /* 0x000fe40000724270 */
[----:B------:R-:W-:Y:S01]  /*2bf0*/  IADD3 R171, R169, R173, RZ ;  /* 0x000000ada9ab7210 */ /* 0x000fe20007ffe0ff */
[----:B------:R-:W-:Y:S01]  /*2c00*/  FFMA R89, R89, R155, R88 ;  /* 0x0000009b59597223 */ /* 0x000fe20000000058 */
[----:B------:R-:W-:-:S04]  /*2c10*/  IADD3 R167, P4, R20, R172, RZ ;  /* 0x000000ac14a77210 */ /* 0x000fc80007f9e0ff */
[----:B------:R-:W-:Y:S01]  /*2c20*/  F2FP.F16.F32.PACK_AB R169, RZ, R89 ;  /* 0x00000059ffa9723e */ /* 0x000fe200000000ff */
[----:B------:R-:W-:Y:S01]  /*2c30*/  IMAD.X R168, R171, 0x1, R159, P4 ;  /* 0x00000001aba87824 */ /* 0x000fe200020e069f */
[----:B------:R-:W-:-:S04]  /*2c40*/  LEA R88, P4, R167, R10, 0x1 ;  /* 0x0000000aa7587211 */ /* 0x000fc800078808ff */
[--C-:B------:R-:W-:Y:S02]  /*2c50*/  LEA.HI.X R89, R167, R11, R168.reuse, 0x1, P4 ;  /* 0x0000000ba7597211 */ /* 0x100fe400020f0ca8 */
[----:B------:R-:W-:-:S05]  /*2c60*/  PRMT R168, R169, 0x7610, R168 ;  /* 0x00007610a9a87816 */ /* 0x000fca00000000a8 */
[----:B------:R1:W-:Y:S04]  /*2c70*/  @P2 STG.E.U16 desc[UR36][R160.64+0x2], R168 ;  /* 0x000002a8a0002986 */ /* 0x0003e8000c101524 */
[----:B------:R2:W3:Y:S01]  /*2c80*/  @P1 LDG.E.LTC128B.U16 R154, desc[UR36][R88.64] ;  /* 0x00000024589a1981 */ /* 0x0004e2000c1e1520 */
[----:B------:R-:W-:Y:S01]  /*2c90*/  IMAD.SHL.U32 R167, R4, 0x10, RZ ;  /* 0x0000001004a77824 */ /* 0x000fe200078e00ff */
[----:B------:R-:W-:Y:S01]  /*2ca0*/  IADD3 R172, P2, R6, R172, RZ ;  /* 0x000000ac06ac7210 */ /* 0x000fe20007f5e0ff */
[----:B------:R-:W-:Y:S03]  /*2cb0*/  BSSY B1, `(.L_x_36) ;  /* 0x0000011000017945 */ /* 0x000fe60003800000 */
[----:B------:R-:W-:Y:S01]  /*2cc0*/  IADD3 R170, P4, R167, R160, RZ ;  /* 0x000000a0a7aa7210 */ /* 0x000fe20007f9e0ff */
[----:B------:R-:W-:Y:S01]  /*2cd0*/  IMAD.X R173, R7, 0x1, R171, P2 ;  /* 0x0000000107ad7824 */ /* 0x000fe200010e06ab */
[----:B------:R-:W-:Y:S01]  /*2ce0*/  ISETP.GT.AND P2, PT, R0, 0x1, P0 ;  /* 0x000000010000780c */ /* 0x000fe20000744270 */
[----:B------:R-:W-:-:S04]  /*2cf0*/  IMAD.WIDE.U32 R172, R23, R12, R172 ;  /* 0x0000000c17ac7225 */ /* 0x000fc800078e00ac */
[----:B-1----:R-:W-:Y:S01]  /*2d00*/  IMAD.IADD R168, R13, 0x1, R173 ;  /* 0x000000010da87824 */ /* 0x002fe200078e02ad */
[----:B--2---:R-:W-:-:S04]  /*2d10*/  LEA R88, P5, R172, R10, 0x1 ;  /* 0x0000000aac587211 */ /* 0x004fc800078a08ff */
[----:B------:R-:W-:Y:S01]  /*2d20*/  LEA.HI.X R89, R172, R11, R168, 0x1, P5 ;  /* 0x0000000bac597211 */ /* 0x000fe200028f0ca8 */
[----:B---3--:R-:W-:-:S05]  /*2d30*/  HADD2.F32 R169, -RZ, R154.H0_H0 ;  /* 0x2000009affa97230 */ /* 0x008fca0000004100 */
[----:B------:R-:W-:-:S04]  /*2d40*/  FMUL R169, R169, R156 ;  /* 0x0000009ca9a97220 */ /* 0x000fc80000400000 */
[----:B------:R-:W-:Y:S01]  /*2d50*/  FFMA R90, R90, R155, R169 ;  /* 0x0000009b5a5a7223 */ /* 0x000fe200000000a9 */
[----:B------:R-:W-:-:S04]  /*2d60*/  SHF.L.U64.HI R169, R4, 0x4, R5 ;  /* 0x0000000404a97819 */ /* 0x000fc80000010205 */
[----:B------:R-:W-:Y:S01]  /*2d70*/  F2FP.F16.F32.PACK_AB R90, RZ, R90 ;  /* 0x0000005aff5a723e */ /* 0x000fe200000000ff */
[----:B------:R-:W-:-:S05]  /*2d80*/  IMAD.X R171, R169, 0x1, R161, P4 ;  /* 0x00000001a9ab7824 */ /* 0x000fca00020e06a1 */
[----:B------:R1:W-:Y:S01]  /*2d90*/  @P1 STG.E.U16 desc[UR36][R170.64], R90 ;  /* 0x0000005aaa001986 */ /* 0x0003e2000c101524 */
[----:B------:R-:W-:Y:S05]  /*2da0*/  @!P2 BRA `(.L_x_37) ;  /* 0x000000000004a947 */ /* 0x000fea0003800000 */
[----:B------:R2:W5:Y:S02]  /*2db0*/  LDG.E.LTC128B.U16 R154, desc[UR36][R88.64+0x2] ;  /* 0x00000224589a7981 */ /* 0x000564000c1e1520 */
.L_x_37:
[----:B------:R-:W-:Y:S05]  /*2dc0*/  BSYNC B1 ;  /* 0x0000000000017941 */ /* 0x000fea0003800000 */
.L_x_36:
[----:B-----5:R-:W-:Y:S01]  /*2dd0*/  HADD2.F32 R173, -RZ, R154.H0_H0 ;  /* 0x2000009affad7230 */ /* 0x020fe20000004100 */
[----:B------:R-:W-:Y:S01]  /*2de0*/  ISETP.GT.AND P1, PT, R0, 0x8, P3 ;  /* 0x000000080000780c */ /* 0x000fe20001f24270 */
[----:B------:R-:W-:Y:S03]  /*2df0*/  BSSY B1, `(.L_x_38) ;  /* 0x000000a000017945 */ /* 0x000fe60003800000 */
[----:B-1----:R-:W-:-:S04]  /*2e00*/  FMUL R90, R173, R156 ;  /* 0x0000009cad5a7220 */ /* 0x002fc80000400000 */
[----:B------:R-:W-:Y:S01]  /*2e10*/  FFMA R90, R91, R155, R90 ;  /* 0x0000009b5b5a7223 */ /* 0x000fe2000000005a */
[----:B------:R-:W-:-:S04]  /*2e20*/  @P2 IMAD.MOV.U32 R91, RZ, RZ, R171 ;  /* 0x000000ffff5b2224 */ /* 0x000fc800078e00ab */
[----:B------:R-:W-:-:S04]  /*2e30*/  F2FP.F16.F32.PACK_AB R90, RZ, R90 ;  /* 0x0000005aff5a723e */ /* 0x000fc800000000ff */
[----:B------:R-:W-:Y:S01]  /*2e40*/  PRMT R168, R90, 0x7610, R168 ;  /* 0x000076105aa87816 */ /* 0x000fe200000000a8 */
[----:B------:R-:W-:-:S05]  /*2e50*/  @P2 IMAD.MOV.U32 R90, RZ, RZ, R170 ;  /* 0x000000ffff5a2224 */ /* 0x000fca00078e00aa */
[----:B------:R1:W-:Y:S01]  /*2e60*/  @P2 STG.E.U16 desc[UR36][R90.64+0x2], R168 ;  /* 0x000002a85a002986 */ /* 0x0003e2000c101524 */
[----:B------:R-:W-:Y:S05]  /*2e70*/  @!P1 BRA `(.L_x_39) ;  /* 0x0000000000049947 */ /* 0x000fea0003800000 */
[----:B------:R3:W5:Y:S02]  /*2e80*/  LDG.E.LTC128B.U16 R154, desc[UR36][R162.64+0x10] ;  /* 0x00001024a29a7981 */ /* 0x000764000c1e1520 */
.L_x_39:
[----:B------:R-:W-:Y:S05]  /*2e90*/  BSYNC B1 ;  /* 0x0000000000017941 */ /* 0x000fea0003800000 */
.L_x_38:
[----:B-1---5:R-:W-:Y:S01]  /*2ea0*/  HADD2.F32 R91, -RZ, R154.H0_H0 ;  /* 0x2000009aff5b7230 */ /* 0x022fe20000004100 */
[----:B------:R-:W-:Y:S01]  /*2eb0*/  ISETP.GT.AND P2, PT, R0, 0x9, P3 ;  /* 0x000000090000780c */ /* 0x000fe20001f44270 */
[----:B------:R-:W-:Y:S01]  /*2ec0*/  @P1 IMAD.MOV.U32 R90, RZ, RZ, R160 ;  /* 0x000000ffff5a1224 */ /* 0x000fe200078e00a0 */
[----:B------:R-:W-:Y:S02]  /*2ed0*/  BSSY B1, `(.L_x_40) ;  /* 0x0000009000017945 */ /* 0x000fe40003800000 */
[----:B------:R-:W-:-:S04]  /*2ee0*/  FMUL R91, R91, R156 ;  /* 0x0000009c5b5b7220 */ /* 0x000fc80000400000 */
[----:B------:R-:W-:-:S05]  /*2ef0*/  FFMA R91, R92, R155, R91 ;  /* 0x0000009b5c5b7223 */ /* 0x000fca000000005b */
[----:B------:R-:W-:-:S04]  /*2f00*/  F2FP.F16.F32.PACK_AB R91, RZ, R91 ;  /* 0x0000005bff5b723e */ /* 0x000fc800000000ff */
[----:B------:R-:W-:Y:S02]  /*2f10*/  PRMT R92, R91, 0x7610, R92 ;  /* 0x000076105b5c7816 */ /* 0x000fe4000000005c */
[----:B------:R-:W-:-:S05]  /*2f20*/  @P1 MOV R91, R161 ;  /* 0x000000a1005b1202 */ /* 0x000fca0000000f00 */
[----:B------:R1:W-:Y:S01]  /*2f30*/  @P1 STG.E.U16 desc[UR36][R90.64+0x10], R92 ;  /* 0x0000105c5a001986 */ /* 0x0003e2000c101524 */
[----:B------:R-:W-:Y:S05]  /*2f40*/  @!P2 BRA `(.L_x_41) ;  /* 0x000000000004a947 */ /* 0x000fea0003800000 */
[----:B------:R4:W5:Y:S02]  /*2f50*/  LDG.E.LTC128B.U16 R154, desc[UR36][R162.64+0x12] ;  /* 0x00001224a29a7981 */ /* 0x000964000c1e1520 */
.L_x_41:
[----:B------:R-:W-:Y:S05]  /*2f60*/  BSYNC B1 ;  /* 0x0000000000017941 */ /* 0x000fea0003800000 */
.L_x_40:
[----:B-1---5:R-:W-:Y:S01]  /*2f70*/  HADD2.F32 R91, -RZ, R154.H0_H0 ;  /* 0x2000009aff5b7230 */ /* 0x022fe20000004100 */
[----:B------:R-:W-:Y:S01]  /*2f80*/  ISETP.GT.AND P1, PT, R0, 0x8, P0 ;  /* 0x000000080000780c */ /* 0x000fe20000724270 */
[----:B------:R-:W-:Y:S03]  /*2f90*/  BSSY B1, `(.L_x_42) ;  /* 0x000000a000017945 */ /* 0x000fe60003800000 */
[----:B------:R-:W-:Y:S01]  /*2fa0*/  FMUL R90, R91, R156 ;  /* 0x0000009c5b5a7220 */ /* 0x000fe20000400000 */
[----:B------:R-:W-:-:S03]  /*2fb0*/  @P2 IMAD.MOV.U32 R91, RZ, RZ, R161 ;  /* 0x000000ffff5b2224 */ /* 0x000fc600078e00a1 */
[----:B------:R-:W-:-:S05]  /*2fc0*/  FFMA R90, R93, R155, R90 ;  /* 0x0000009b5d5a7223 */ /* 0x000fca000000005a */
[----:B------:R-:W-:-:S04]  /*2fd0*/  F2FP.F16.F32.PACK_AB R90, RZ, R90 ;  /* 0x0000005aff5a723e */ /* 0x000fc800000000ff */
[----:B------:R-:W-:Y:S01]  /*2fe0*/  PRMT R92, R90, 0x7610, R92 ;  /* 0x000076105a5c7816 */ /* 0x000fe2000000005c */
[----:B------:R-:W-:-:S05]  /*2ff0*/  @P2 IMAD.MOV.U32 R90, RZ, RZ, R160 ;  /* 0x000000ffff5a2224 */ /* 0x000fca00078e00a0 */
[----:B------:R1:W-:Y:S01]  /*3000*/  @P2 STG.E.U16 desc[UR36][R90.64+0x12], R92 ;  /* 0x0000125c5a002986 */ /* 0x0003e2000c101524 */
[----:B------:R-:W-:Y:S05]  /*3010*/  @!P1 BRA `(.L_x_43) ;  /* 0x0000000000049947 */ /* 0x000fea0003800000 */
[----:B------:R0:W5:Y:S02]  /*3020*/  LDG.E.LTC128B.U16 R154, desc[UR36][R88.64+0x10] ;  /* 0x00001024589a7981 */ /* 0x000164000c1e1520 */
.L_x_43:
[----:B------:R-:W-:Y:S05]  /*3030*/  BSYNC B1 ;  /* 0x0000000000017941 */ /* 0x000fea0003800000 */
.L_x_42:
[----:B-1---5:R-:W-:Y:S01]  /*3040*/  HADD2.F32 R91, -RZ, R154.H0_H0 ;  /* 0x2000009aff5b7230 */ /* 0x022fe20000004100 */
[----:B------:R-:W-:Y:S01]  /*3050*/  ISETP.GT.AND P2, PT, R0, 0x9, P0 ;  /* 0x000000090000780c */ /* 0x000fe20000744270 */
[----:B------:R-:W-:Y:S01]  /*3060*/  @P1 IMAD.MOV.U32 R90, RZ, RZ, R170 ;  /* 0x000000ffff5a1224 */ /* 0x000fe200078e00aa */
[----:B------:R-:W-:Y:S02]  /*3070*/  BSSY B1, `(.L_x_44) ;  /* 0x0000009000017945 */ /* 0x000fe40003800000 */
[----:B------:R-:W-:-:S04]  /*3080*/  FMUL R91, R91, R156 ;  /* 0x0000009c5b5b7220 */ /* 0x000fc80000400000 */
[----:B------:R-:W-:-:S05]  /*3090*/  FFMA R91, R94, R155, R91 ;  /* 0x0000009b5e5b7223 */ /* 0x000fca000000005b */
[----:B------:R-:W-:-:S04]  /*30a0*/  F2FP.F16.F32.PACK_AB R91, RZ, R91 ;  /* 0x0000005bff5b723e */ /* 0x000fc800000000ff */
[----:B------:R-:W-:Y:S01]  /*30b0*/  PRMT R92, R91, 0x7610, R92 ;  /* 0x000076105b5c7816 */ /* 0x000fe2000000005c */
[----:B------:R-:W-:-:S05]  /*30c0*/  @P1 IMAD.MOV.U32 R91, RZ, RZ, R171 ;  /* 0x000000ffff5b1224 */ /* 0x000fca00078e00ab */
[----:B------:R1:W-:Y:S01]  /*30d0*/  @P1 STG.E.U16 desc[UR36][R90.64+0x10], R92 ;  /* 0x0000105c5a001986 */ /* 0x0003e2000c101524 */
[----:B------:R-:W-:Y:S05]  /*30e0*/  @!P2 BRA `(.L_x_45) ;  /* 0x000000000004a947 */ /* 0x000fea0003800000 */
[----:B------:R0:W5:Y:S02]  /*30f0*/  LDG.E.LTC128B.U16 R154, desc[UR36][R88.64+0x12] ;  /* 0x00001224589a7981 */ /* 0x000164000c1e1520 */
.L_x_45:
[----:B------:R-:W-:Y:S05]  /*3100*/  BSYNC B1 ;  /* 0x0000000000017941 */ /* 0x000fea0003800000 */
.L_x_44:
        /* <DEDUP_REMOVED lines=12> */
.L_x_47:
[----:B------:R-:W-:Y:S05]  /*31d0*/  BSYNC B1 ;  /* 0x0000000000017941 */ /* 0x000fea0003800000 */
.L_x_46:
        /* <DEDUP_REMOVED lines=12> */
.L_x_49:
[----:B------:R-:W-:Y:S05]  /*32a0*/  BSYNC B1 ;  /* 0x0000000000017941 */ /* 0x000fea0003800000 */
.L_x_48:
[----:B-1---5:R-:W-:Y:S01]  /*32b0*/  HADD2.F32 R91, -RZ, R154.H0_H0 ;  /* 0x2000009aff5b7230 */ /* 0x022fe20000004100 */
[----:B------:R-:W-:Y:S01]  /*32c0*/  ISETP.GT.AND P1, PT, R0, 0x10, P0 ;  /* 0x000000100000780c */ /* 0x000fe20000724270 */
[----:B------:R-:W-:Y:S03]  /*32d0*/  BSSY B1, `(.L_x_50) ;  /* 0x000000a000017945 */ /* 0x000fe60003800000 */
[----:B------:R-:W-:Y:S01]  /*32e0*/  FMUL R90, R91, R156 ;  /* 0x0000009c5b5a7220 */ /* 0x000fe20000400000 */
[----:B------:R-:W-:-:S03]  /*32f0*/  @P2 IMAD.MOV.U32 R91, RZ, RZ, R161 ;  /* 0x000000ffff5b2224 */ /* 0x000fc600078e00a1 */
[----:B------:R-:W-:-:S05]  /*3300*/  FFMA R90, R97, R155, R90 ;  /* 0x0000009b615a7223 */ /* 0x000fca000000005a */
[----:B------:R-:W-:-:S04]  /*3310*/  F2FP.F16.F32.PACK_AB R90, RZ, R90 ;  /* 0x0000005aff5a723e */ /* 0x000fc800000000ff */
[----:B------:R-:W-:Y:S02]  /*3320*/  PRMT R92, R90, 0x7610, R92 ;  /* 0x000076105a5c7816 */ /* 0x000fe4000000005c */
[----:B------:R-:W-:-:S05]  /*3330*/  @P2 MOV R90, R160 ;  /* 0x000000a0005a2202 */ /* 0x000fca0000000f00 */
[----:B------:R1:W-:Y:S01]  /*3340*/  @P2 STG.E.U16 desc[UR36][R90.64+0x22], R92 ;  /* 0x0000225c5a002986 */ /* 0x0003e2000c101524 */
[----:B------:R-:W-:Y:S05]  /*3350*/  @!P1 BRA `(.L_x_51) ;  /* 0x0000000000049947 */ /* 0x000fea0003800000 */
[----:B------:R0:W5:Y:S02]  /*3360*/  LDG.E.LTC128B.U16 R154, desc[UR36][R88.64+0x20] ;  /* 0x00002024589a7981 */ /* 0x000164000c1e1520 */
.L_x_51:
[----:B------:R-:W-:Y:S05]  /*3370*/  BSYNC B1 ;  /* 0x0000000000017941 */ /* 0x000fea0003800000 */
.L_x_50:
        /* <DEDUP_REMOVED lines=12> */
.L_x_53:
[----:B------:R-:W-:Y:S05]  /*3440*/  BSYNC B1 ;  /* 0x0000000000017941 */ /* 0x000fea0003800000 */
.L_x_52:
        /* <DEDUP_REMOVED lines=12> */
.L_x_55:
[----:B------:R-:W-:Y:S05]  /*3510*/  BSYNC B1 ;  /* 0x0000000000017941 */ /* 0x000fea0003800000 */
.L_x_54:
        /* <DEDUP_REMOVED lines=12> */
.L_x_57:
[----:B------:R-:W-:Y:S05]  /*35e0*/  BSYNC B1 ;  /* 0x0000000000017941 */ /* 0x000fea0003800000 */
.L_x_56:
        /* <DEDUP_REMOVED lines=12> */
.L_x_59:
[----:B------:R-:W-:Y:S05]  /*36b0*/  BSYNC B1 ;  /* 0x0000000000017941 */ /* 0x000fea0003800000 */
.L_x_58:
        /* <DEDUP_REMOVED lines=12> */
.L_x_61:
[----:B------:R-:W-:Y:S05]  /*3780*/  BSYNC B1 ;  /* 0x0000000000017941 */ /* 0x000fea0003800000 */
.L_x_60:
        /* <DEDUP_REMOVED lines=12> */
.L_x_63:
[----:B------:R-:W-:Y:S05]  /*3850*/  BSYNC B1 ;  /* 0x0000000000017941 */ /* 0x000fea0003800000 */
.L_x_62:
        /* <DEDUP_REMOVED lines=12> */
.L_x_65:
[----:B------:R-:W-:Y:S05]  /*3920*/  BSYNC B1 ;  /* 0x0000000000017941 */ /* 0x000fea0003800000 */
.L_x_64:
        /* <DEDUP_REMOVED lines=12> */
.L_x_67:
[----:B------:R-:W-:Y:S05]  /*39f0*/  BSYNC B1 ;  /* 0x0000000000017941 */ /* 0x000fea0003800000 */
.L_x_66:
        /* <DEDUP_REMOVED lines=12> */
.L_x_69:
[----:B------:R-:W-:Y:S05]  /*3ac0*/  BSYNC B1 ;  /* 0x0000000000017941 */ /* 0x000fea0003800000 */
.L_x_68:
        /* <DEDUP_REMOVED lines=12> */
.L_x_71:
[----:B------:R-:W-:Y:S05]  /*3b90*/  BSYNC B1 ;  /* 0x0000000000017941 */ /* 0x000fea0003800000 */
.L_x_70:
        /* <DEDUP_REMOVED lines=12> */
.L_x_73:
[----:B------:R-:W-:Y:S05]  /*3c60*/  BSYNC B1 ;  /* 0x0000000000017941 */ /* 0x000fea0003800000 */
.L_x_72:
        /* <DEDUP_REMOVED lines=12> */
.L_x_75:
[----:B------:R-:W-:Y:S05]  /*3d30*/  BSYNC B1 ;  /* 0x0000000000017941 */ /* 0x000fea0003800000 */
.L_x_74:
        /* <DEDUP_REMOVED lines=12> */
.L_x_77:
[----:B------:R-:W-:Y:S05]  /*3e00*/  BSYNC B1 ;  /* 0x0000000000017941 */ /* 0x000fea0003800000 */
.L_x_76:
        /* <DEDUP_REMOVED lines=12> */
.L_x_79:
[----:B------:R-:W-:Y:S05]  /*3ed0*/  BSYNC B1 ;  /* 0x0000000000017941 */ /* 0x000fea0003800000 */
.L_x_78:
        /* <DEDUP_REMOVED lines=12> */
.L_x_81:
[----:B------:R-:W-:Y:S05]  /*3fa0*/  BSYNC B1 ;  /* 0x0000000000017941 */ /* 0x000fea0003800000 */
.L_x_80:
        /* <DEDUP_REMOVED lines=12> */
.L_x_83:
[----:B------:R-:W-:Y:S05]  /*4070*/  BSYNC B1 ;  /* 0x0000000000017941 */ /* 0x000fea0003800000 */
.L_x_82:
        /* <DEDUP_REMOVED lines=12> */
.L_x_85:
[----:B------:R-:W-:Y:S05]  /*4140*/  BSYNC B1 ;  /* 0x0000000000017941 */ /* 0x000fea0003800000 */
.L_x_84:
        /* <DEDUP_REMOVED lines=12> */
.L_x_87:
[----:B------:R-:W-:Y:S05]  /*4210*/  BSYNC B1 ;  /* 0x0000000000017941 */ /* 0x000fea0003800000 */
.L_x_86:
        /* <DEDUP_REMOVED lines=12> */
.L_x_89:
[----:B------:R-:W-:Y:S05]  /*42e0*/  BSYNC B1 ;  /* 0x0000000000017941 */ /* 0x000fea0003800000 */
.L_x_88:
        /* <DEDUP_REMOVED lines=12> */
.L_x_91:
[----:B------:R-:W-:Y:S05]  /*43b0*/  BSYNC B1 ;  /* 0x0000000000017941 */ /* 0x000fea0003800000 */
.L_x_90:
        /* <DEDUP_REMOVED lines=12> */
.L_x_93:
[----:B------:R-:W-:Y:S05]  /*4480*/  BSYNC B1 ;  /* 0x0000000000017941 */ /* 0x000fea0003800000 */
.L_x_92:
        /* <DEDUP_REMOVED lines=12> */
.L_x_95:
[----:B------:R-:W-:Y:S05]  /*4550*/  BSYNC B1 ;  /* 0x0000000000017941 */ /* 0x000fea0003800000 */
.L_x_94:
        /* <DEDUP_REMOVED lines=12> */
.L_x_97:
[----:B------:R-:W-:Y:S05]  /*4620*/  BSYNC B1 ;  /* 0x0000000000017941 */ /* 0x000fea0003800000 */
.L_x_96:
        /* <DEDUP_REMOVED lines=12> */
.L_x_99:
[----:B------:R-:W-:Y:S05]  /*46f0*/  BSYNC B1 ;  /* 0x0000000000017941 */ /* 0x000fea0003800000 */
.L_x_98:
        /* <DEDUP_REMOVED lines=12> */
.L_x_101:
[----:B------:R-:W-:Y:S05]  /*47c0*/  BSYNC B1 ;  /* 0x0000000000017941 */ /* 0x000fea0003800000 */
.L_x_100:
        /* <DEDUP_REMOVED lines=12> */
.L_x_103:
[----:B------:R-:W-:Y:S05]  /*4890*/  BSYNC B1 ;  /* 0x0000000000017941 */ /* 0x000fea0003800000 */
.L_x_102:
        /* <DEDUP_REMOVED lines=12> */
.L_x_105:
[----:B------:R-:W-:Y:S05]  /*4960*/  BSYNC B1 ;  /* 0x0000000000017941 */ /* 0x000fea0003800000 */
.L_x_104:
        /* <DEDUP_REMOVED lines=12> */
.L_x_107:
[----:B------:R-:W-:Y:S05]  /*4a30*/  BSYNC B1 ;  /* 0x0000000000017941 */ /* 0x000fea0003800000 */
.L_x_106:
        /* <DEDUP_REMOVED lines=12> */
.L_x_109:
[----:B------:R-:W-:Y:S05]  /*4b00*/  BSYNC B1 ;  /* 0x0000000000017941 */ /* 0x000fea0003800000 */
.L_x_108:
        /* <DEDUP_REMOVED lines=12> */
.L_x_111:
[----:B------:R-:W-:Y:S05]  /*4bd0*/  BSYNC B1 ;  /* 0x0000000000017941 */ /* 0x000fea0003800000 */
.L_x_110:
        /* <DEDUP_REMOVED lines=12> */
.L_x_113:
[----:B------:R-:W-:Y:S05]  /*4ca0*/  BSYNC B1 ;  /* 0x0000000000017941 */ /* 0x000fea0003800000 */
.L_x_112:
        /* <DEDUP_REMOVED lines=12> */
.L_x_115:
[----:B------:R-:W-:Y:S05]  /*4d70*/  BSYNC B1 ;  /* 0x0000000000017941 */ /* 0x000fea0003800000 */
.L_x_114:
        /* <DEDUP_REMOVED lines=12> */
.L_x_117:
[----:B------:R-:W-:Y:S05]  /*4e40*/  BSYNC B1 ;  /* 0x0000000000017941 */ /* 0x000fea0003800000 */
.L_x_116:
        /* <DEDUP_REMOVED lines=12> */
.L_x_119:
[----:B------:R-:W-:Y:S05]  /*4f10*/  BSYNC B1 ;  /* 0x0000000000017941 */ /* 0x000fea0003800000 */
.L_x_118:
        /* <DEDUP_REMOVED lines=12> */
.L_x_121:
[----:B------:R-:W-:Y:S05]  /*4fe0*/  BSYNC B1 ;  /* 0x0000000000017941 */ /* 0x000fea0003800000 */
.L_x_120:
        /* <DEDUP_REMOVED lines=12> */
.L_x_123:
[----:B------:R-:W-:Y:S05]  /*50b0*/  BSYNC B1 ;  /* 0x0000000000017941 */ /* 0x000fea0003800000 */
.L_x_122:
        /* <DEDUP_REMOVED lines=12> */
.L_x_125:
[----:B------:R-:W-:Y:S05]  /*5180*/  BSYNC B1 ;  /* 0x0000000000017941 */ /* 0x000fea0003800000 */
.L_x_124:
        /* <DEDUP_REMOVED lines=12> */
.L_x_127:
[----:B------:R-:W-:Y:S05]  /*5250*/  BSYNC B1 ;  /* 0x0000000000017941 */ /* 0x000fea0003800000 */
.L_x_126:
        /* <DEDUP_REMOVED lines=12> */
.L_x_129:
[----:B------:R-:W-:Y:S05]  /*5320*/  BSYNC B1 ;  /* 0x0000000000017941 */ /* 0x000fea0003800000 */
.L_x_128:
        /* <DEDUP_REMOVED lines=12> */
.L_x_131:
[----:B------:R-:W-:Y:S05]  /*53f0*/  BSYNC B1 ;  /* 0x0000000000017941 */ /* 0x000fea0003800000 */
.L_x_130:
        /* <DEDUP_REMOVED lines=12> */
.L_x_133:
[----:B------:R-:W-:Y:S05]  /*54c0*/  BSYNC B1 ;  /* 0x0000000000017941 */ /* 0x000fea0003800000 */
.L_x_132:
        /* <DEDUP_REMOVED lines=12> */
.L_x_135:
[----:B------:R-:W-:Y:S05]  /*5590*/  BSYNC B1 ;  /* 0x0000000000017941 */ /* 0x000fea0003800000 */
.L_x_134:
        /* <DEDUP_REMOVED lines=12> */
.L_x_137:
[----:B------:R-:W-:Y:S05]  /*5660*/  BSYNC B1 ;  /* 0x0000000000017941 */ /* 0x000fea0003800000 */
.L_x_136:
        /* <DEDUP_REMOVED lines=12> */
.L_x_139:
[----:B------:R-:W-:Y:S05]  /*5730*/  BSYNC B1 ;  /* 0x0000000000017941 */ /* 0x000fea0003800000 */
.L_x_138:
        /* <DEDUP_REMOVED lines=12> */
.L_x_141:
[----:B------:R-:W-:Y:S05]  /*5800*/  BSYNC B1 ;  /* 0x0000000000017941 */ /* 0x000fea0003800000 */
.L_x_140:
        /* <DEDUP_REMOVED lines=12> */
.L_x_143:
[----:B------:R-:W-:Y:S05]  /*58d0*/  BSYNC B1 ;  /* 0x0000000000017941 */ /* 0x000fea0003800000 */
.L_x_142:
        /* <DEDUP_REMOVED lines=12> */
.L_x_145:
[----:B------:R-:W-:Y:S05]  /*59a0*/  BSYNC B1 ;  /* 0x0000000000017941 */ /* 0x000fea0003800000 */
.L_x_144:
        /* <DEDUP_REMOVED lines=12> */
.L_x_147:
[----:B------:R-:W-:Y:S05]  /*5a70*/  BSYNC B1 ;  /* 0x0000000000017941 */ /* 0x000fea0003800000 */
.L_x_146:
        /* <DEDUP_REMOVED lines=12> */
.L_x_149:
[----:B------:R-:W-:Y:S05]  /*5b40*/  BSYNC B1 ;  /* 0x0000000000017941 */ /* 0x000fea0003800000 */
.L_x_148:
        /* <DEDUP_REMOVED lines=12> */
.L_x_151:
[----:B------:R-:W-:Y:S05]  /*5c10*/  BSYNC B1 ;  /* 0x0000000000017941 */ /* 0x000fea0003800000 */
.L_x_150:
        /* <DEDUP_REMOVED lines=12> */
.L_x_153:
[----:B------:R-:W-:Y:S05]  /*5ce0*/  BSYNC B1 ;  /* 0x0000000000017941 */ /* 0x000fea0003800000 */
.L_x_152:
        /* <DEDUP_REMOVED lines=12> */
.L_x_155:
[----:B------:R-:W-:Y:S05]  /*5db0*/  BSYNC B1 ;  /* 0x0000000000017941 */ /* 0x000fea0003800000 */
.L_x_154:
[----:B-1---5:R-:W-:Y:S01]  /*5dc0*/  HADD2.F32 R91, -RZ, R154.H0_H0 ;  /* 0x2000009aff5b7230 */ /* 0x022fe20000004100 */
[----:B------:R-:W-:Y:S01]  /*5dd0*/  ISETP.GT.AND P1, PT, R0, 0x79, P0 ;  /* 0x000000790000780c */ /* 0x000fe20000724270 */
[----:B------:R-:W-:Y:S01]  /*5de0*/  @P2 IMAD.MOV.U32 R8, RZ, RZ, R170 ;  /* 0x000000ffff082224 */ /* 0x000fe200078e00aa */
[----:B------:R-:W-:Y:S01]  /*5df0*/  IADD3 R157, P0, R157, 0x80, RZ ;  /* 0x000000809d9d7810 */ /* 0x000fe20007f1e0ff */
[----:B------:R-:W-:Y:S01]  /*5e00*/  BSSY B1, `(.L_x_156) ;  /* 0x000000a000017945 */ /* 0x000fe20003800000 */
[----:B------:R-:W-:-:S04]  /*5e10*/  FMUL R91, R91, R156 ;  /* 0x0000009c5b5b7220 */ /* 0x000fc80000400000 */
[----:B------:R-:W-:-:S05]  /*5e20*/  FFMA R91, R150, R155, R91 ;  /* 0x0000009b965b7223 */ /* 0x000fca000000005b */
[----:B------:R-:W-:-:S04]  /*5e30*/  F2FP.F16.F32.PACK_AB R91, RZ, R91 ;  /* 0x0000005bff5b723e */ /* 0x000fc800000000ff */
[----:B------:R-:W-:Y:S01]  /*5e40*/  PRMT R90, R91, 0x7610, R90 ;  /* 0x000076105b5a7816 */ /* 0x000fe2000000005a */
[----:B------:R-:W-:Y:S02]  /*5e50*/  IMAD.X R91, RZ, RZ, R9, P0 ;  /* 0x000000ffff5b7224 */ /* 0x000fe400000e0609 */
[----:B------:R-:W-:-:S05]  /*5e60*/  @P2 IMAD.MOV.U32 R9, RZ, RZ, R171 ;  /* 0x000000ffff092224 */ /* 0x000fca00078e00ab */
[----:B------:R1:W-:Y:S01]  /*5e70*/  @P2 STG.E.U16 desc[UR36][R8.64+0xf0], R90 ;  /* 0x0000f05a08002986 */ /* 0x0003e2000c101524 */
[----:B------:R-:W-:Y:S05]  /*5e80*/  @!P1 BRA `(.L_x_157) ;  /* 0x0000000000049947 */ /* 0x000fea0003800000 */
[----:B------:R0:W5:Y:S02]  /*5e90*/  LDG.E.LTC128B.U16 R154, desc[UR36][R88.64+0xf2] ;  /* 0x0000f224589a7981 */ /* 0x000164000c1e1520 */
.L_x_157:
[----:B------:R-:W-:Y:S05]  /*5ea0*/  BSYNC B1 ;  /* 0x0000000000017941 */ /* 0x000fea0003800000 */
.L_x_156:
[----:B-1---5:R-:W-:Y:S01]  /*5eb0*/  HADD2.F32 R9, -RZ, R154.H0_H0 ;  /* 0x2000009aff097230 */ /* 0x022fe20000004100 */
[----:B------:R-:W-:Y:S01]  /*5ec0*/  ISETP.GT.AND P0, PT, R3, 0x80, PT ;  /* 0x000000800300780c */ /* 0x000fe20003f04270 */
[----:B------:R-:W-:-:S03]  /*5ed0*/  IMAD R8, R91, R14, RZ ;  /* 0x0000000e5b087224 */ /* 0x000fc600078e02ff */
[----:B0-2---:R-:W-:Y:S01]  /*5ee0*/  FMUL R88, R9, R156 ;  /* 0x0000009c09587220 */ /* 0x005fe20000400000 */
[C---:B------:R-:W-:Y:S01]  /*5ef0*/  IMAD R97, R157.reuse, R15, R8 ;  /* 0x0000000f9d617224 */ /* 0x040fe200078e0208 */
[----:B------:R-:W-:Y:S01]  /*5f00*/  ISETP.GT.AND P3, PT, R0, RZ, P0 ;  /* 0x000000ff0000720c */ /* 0x000fe20000764270 */
[----:B------:R-:W-:-:S04]  /*5f10*/  IMAD.WIDE.U32 R8, R157, R14, R158 ;  /* 0x0000000e9d087225 */ /* 0x000fc800078e009e */
[----:B------:R-:W-:Y:S01]  /*5f20*/  FFMA R151, R151, R155, R88 ;  /* 0x0000009b97977223 */ /* 0x000fe20000000058 */
[----:B------:R-:W-:Y:S01]  /*5f30*/  IMAD.IADD R9, R9, 0x1, R97 ;  /* 0x0000000109097824 */ /* 0x000fe200078e0261 */
[----:B------:R-:W-:-:S03]  /*5f40*/  LEA R88, P2, R8, R10, 0x1 ;  /* 0x0000000a08587211 */ /* 0x000fc600078408ff */
[----:B------:R-:W-:Y:S02]  /*5f50*/  F2FP.F16.F32.PACK_AB R151, RZ, R151 ;  /* 0x00000097ff97723e */ /* 0x000fe400000000ff */
[----:B------:R-:W-:-:S03]  /*5f60*/  LEA.HI.X R89, R8, R11, R9, 0x1, P2 ;  /* 0x0000000b08597211 */ /* 0x000fc600010f0c09 */
[----:B------:R0:W-:Y:S04]  /*5f70*/  @P1 STG.E.U16 desc[UR36][R170.64+0xf2], R151 ;  /* 0x0000f297aa001986 */ /* 0x0001e8000c101524 */
[----:B------:R-:W2:Y:S01]  /*5f80*/  @P3 LDG.E.LTC128B.U16 R154, desc[UR36][R88.64] ;  /* 0x00000024589a3981 */ /* 0x000ea2000c1e1520 */
[----:B------:R-:W-:Y:S01]  /*5f90*/  IMAD.WIDE.U32 R8, R157, R14, R6 ;  /* 0x0000000e9d087225 */ /* 0x000fe200078e0006 */
[----:B------:R-:W-:Y:S01]  /*5fa0*/  SHF.L.U64.HI R95, R4, 0x8, R5 ;  /* 0x00000008045f7819 */ /* 0x000fe20000010205 */
[----:B------:R-:W-:Y:S01]  /*5fb0*/  BSSY B1, `(.L_x_158) ;  /* 0x0000011000017945 */ /* 0x000fe20003800000 */
[----:B------:R-:W-:Y:S01]  /*5fc0*/  ISETP.GT.AND P2, PT, R0, 0x1, P0 ;  /* 0x000000010000780c */ /* 0x000fe20000744270 */
[----:B------:R-:W-:Y:S02]  /*5fd0*/  IMAD.IADD R9, R97, 0x1, R9 ;  /* 0x0000000161097824 */ /* 0x000fe400078e0209 */
[----:B------:R-:W-:-:S02]  /*5fe0*/  IMAD.SHL.U32 R93, R4, 0x100, RZ ;  /* 0x00000100045d7824 */ /* 0x000fc400078e00ff */
[----:B------:R-:W-:-:S03]  /*5ff0*/  IMAD.WIDE.U32 R90, R23, R12, R8 ;  /* 0x0000000c175a7225 */ /* 0x000fc600078e0008 */
[----:B------:R-:W-:Y:S02]  /*6000*/  IADD3 R8, P1, R93, R160, RZ ;  /* 0x000000a05d087210 */ /* 0x000fe40007f3e0ff */
[----:B------:R-:W-:Y:S02]  /*6010*/  IADD3 R5, R13, R91, RZ ;  /* 0x0000005b0d057210 */ /* 0x000fe40007ffe0ff */
[----:B------:R-:W-:Y:S01]  /*6020*/  LEA R4, P4, R90, R10, 0x1 ;  /* 0x0000000a5a047211 */ /* 0x000fe200078808ff */
[----:B------:R-:W-:-:S03]  /*6030*/  IMAD.X R9, R95, 0x1, R161, P1 ;  /* 0x000000015f097824 */ /* 0x000fc600008e06a1 */
[----:B------:R-:W-:Y:S01]  /*6040*/  LEA.HI.X R5, R90, R11, R5, 0x1, P4 ;  /* 0x0000000b5a057211 */ /* 0x000fe200020f0c05 */
[----:B--2---:R-:W-:-:S05]  /*6050*/  HADD2.F32 R15, -RZ, R154.H0_H0 ;  /* 0x2000009aff0f7230 */ /* 0x004fca0000004100 */
[----:B------:R-:W-:-:S04]  /*6060*/  FMUL R15, R15, R156 ;  /* 0x0000009c0f0f7220 */ /* 0x000fc80000400000 */
[----:B------:R-:W-:-:S05]  /*6070*/  FFMA R15, R24, R155, R15 ;  /* 0x0000009b180f7223 */ /* 0x000fca000000000f */
[----:B------:R-:W-:-:S05]  /*6080*/  F2FP.F16.F32.PACK_AB R15, RZ, R15 ;  /* 0x0000000fff0f723e */ /* 0x000fca00000000ff */
[----:B------:R0:W-:Y:S01]  /*6090*/  @P3 STG.E.U16 desc[UR36][R8.64], R15 ;  /* 0x0000000f08003986 */ /* 0x0001e2000c101524 */
[----:B------:R-:W-:Y:S05]  /*60a0*/  @!P2 BRA `(.L_x_159) ;  /* 0x000000000004a947 */ /* 0x000fea0003800000 */
[----:B------:R1:W5:Y:S02]  /*60b0*/  LDG.E.LTC128B.U16 R154, desc[UR36][R4.64+0x2] ;  /* 0x00000224049a7981 */ /* 0x000364000c1e1520 */
.L_x_159:
[----:B------:R-:W-:Y:S05]  /*60c0*/  BSYNC B1 ;  /* 0x0000000000017941 */ /* 0x000fea0003800000 */
.L_x_158:
[----:B0----5:R-:W-:Y:S01]  /*60d0*/  HADD2.F32 R15, -RZ, R154.H0_H0 ;  /* 0x2000009aff0f7230 */ /* 0x021fe20000004100 */
[----:B------:R-:W-:Y:S01]  /*60e0*/  ISETP.GT.AND P1, PT, R3, 0x88, PT ;  /* 0x000000880300780c */ /* 0x000fe20003f24270 */
[----:B------:R-:W-:Y:S03]  /*60f0*/  BSSY B1, `(.L_x_160) ;  /* 0x000000f000017945 */ /* 0x000fe60003800000 */
[----:B------:R-:W-:Y:S01]  /*6100*/  FMUL R24, R15, R156 ;  /* 0x0000009c0f187220 */ /* 0x000fe20000400000 */
[----:B------:R-:W-:Y:S01]  /*6110*/  IMAD.WIDE.U32 R14, R157, R14, R164 ;  /* 0x0000000e9d0e7225 */ /* 0x000fe200078e00a4 */
[----:B------:R-:W-:-:S03]  /*6120*/  ISETP.GT.AND P3, PT, R0, RZ, P1 ;  /* 0x000000ff0000720c */ /* 0x000fc60000f64270 */
[----:B------:R-:W-:Y:S01]  /*6130*/  FFMA R24, R25, R155, R24 ;  /* 0x0000009b19187223 */ /* 0x000fe20000000018 */
[----:B------:R-:W-:Y:S01]  /*6140*/  IMAD.IADD R97, R97, 0x1, R15 ;  /* 0x0000000161617824 */ /* 0x000fe200078e020f */
[-C--:B------:R-:W-:Y:S02]  /*6150*/  IADD3 R21, P5, R20, R14.reuse, RZ ;  /* 0x0000000e14157210 */ /* 0x080fe40007fbe0ff */
[----:B------:R-:W-:Y:S02]  /*6160*/  IADD3 R20, P4, R6, R14, RZ ;  /* 0x0000000e06147210 */ /* 0x000fe40007f9e0ff */
[----:B------:R-:W-:Y:S01]  /*6170*/  F2FP.F16.F32.PACK_AB R24, RZ, R24 ;  /* 0x00000018ff18723e */ /* 0x000fe200000000ff */
[----:B------:R-:W-:Y:S01]  /*6180*/  IMAD.X R158, R97, 0x1, R159, P5 ;  /* 0x00000001619e7824 */ /* 0x000fe200028e069f */
[----:B------:R-:W-:-:S03]  /*6190*/  LEA R14, P5, R21, R10, 0x1 ;  /* 0x0000000a150e7211 */ /* 0x000fc600078a08ff */
[----:B------:R0:W-:Y:S01]  /*61a0*/  @P2 STG.E.U16 desc[UR36][R8.64+0x2], R24 ;  /* 0x0000021808002986 */ /* 0x0001e2000c101524 */
[----:B------:R-:W-:Y:S01]  /*61b0*/  LEA.HI.X R15, R21, R11, R158, 0x1, P5 ;  /* 0x0000000b150f7211 */ /* 0x000fe200028f0c9e */
[----:B------:R-:W-:Y:S08]  /*61c0*/  @!P3 BRA `(.L_x_161) ;  /* 0x000000000004b947 */ /* 0x000ff00003800000 */
[----:B------:R2:W5:Y:S02]  /*61d0*/  LDG.E.LTC128B.U16 R154, desc[UR36][R14.64] ;  /* 0x000000240e9a7981 */ /* 0x000564000c1e1520 */
.L_x_161:
[----:B------:R-:W-:Y:S05]  /*61e0*/  BSYNC B1 ;  /* 0x0000000000017941 */ /* 0x000fea0003800000 */
.L_x_160:
[----:B-----5:R-:W-:Y:S01]  /*61f0*/  HADD2.F32 R3, -RZ, R154.H0_H0 ;  /* 0x2000009aff037230 */ /* 0x020fe20000004100 */
[----:B------:R-:W-:Y:S01]  /*6200*/  ISETP.GT.AND P2, PT, R0, 0x1, P1 ;  /* 0x000000010000780c */ /* 0x000fe20000f44270 */
[----:B------:R-:W-:Y:S01]  /*6210*/  IMAD.X R21, R7, 0x1, R97, P4 ;  /* 0x0000000107157824 */ /* 0x000fe200020e0661 */
[----:B------:R-:W-:Y:S01]  /*6220*/  IADD3 R6, P4, R8, R167, RZ ;  /* 0x000000a708067210 */ /* 0x000fe20007f9e0ff */
[----:B------:R-:W-:Y:S01]  /*6230*/  BSSY B1, `(.L_x_162) ;  /* 0x000000c000017945 */ /* 0x000fe20003800000 */
[----:B------:R-:W-:Y:S01]  /*6240*/  FMUL R3, R3, R156 ;  /* 0x0000009c03037220 */ /* 0x000fe20000400000 */
[----:B--2---:R-:W-:-:S04]  /*6250*/  IMAD.WIDE.U32 R14, R23, R12, R20 ;  /* 0x0000000c170e7225 */ /* 0x004fc800078e0014 */
[----:B------:R-:W-:Y:S01]  /*6260*/  FFMA R3, R26, R155, R3 ;  /* 0x0000009b1a037223 */ /* 0x000fe20000000003 */
[----:B------:R-:W-:Y:S01]  /*6270*/  IMAD.X R7, R9, 0x1, R169, P4 ;  /* 0x0000000109077824 */ /* 0x000fe200020e06a9 */
[----:B------:R-:W-:Y:S01]  /*6280*/  LEA R10, P5, R14, R10, 0x1 ;  /* 0x0000000a0e0a7211 */ /* 0x000fe200078a08ff */
[----:B------:R-:W-:Y:S02]  /*6290*/  IMAD.IADD R13, R13, 0x1, R15 ;  /* 0x000000010d0d7824 */ /* 0x000fe400078e020f */
[----:B------:R-:W-:-:S03]  /*62a0*/  F2FP.F16.F32.PACK_AB R3, RZ, R3 ;  /* 0x00000003ff03723e */ /* 0x000fc600000000ff */
[----:B------:R-:W-:Y:S02]  /*62b0*/  LEA.HI.X R11, R14, R11, R13, 0x1, P5 ;  /* 0x0000000b0e0b7211 */ /* 0x000fe400028f0c0d */
[----:B------:R2:W-:Y:S01]  /*62c0*/  @P3 STG.E.U16 desc[UR36][R6.64], R3 ;  /* 0x0000000306003986 */ /* 0x0005e2000c101524 */
[----:B------:R-:W-:Y:S05]  /*62d0*/  @!P2 BRA `(.L_x_163) ;  /* 0x000000000004a947 */ /* 0x000fea0003800000 */
[----:B------:R0:W5:Y:S02]  /*62e0*/  LDG.E.LTC128B.U16 R154, desc[UR36][R10.64+0x2] ;  /* 0x000002240a9a7981 */ /* 0x000164000c1e1520 */
.L_x_163:
[----:B------:R-:W-:Y:S05]  /*62f0*/  BSYNC B1 ;  /* 0x0000000000017941 */ /* 0x000fea0003800000 */
.L_x_162:
[----:B--2--5:R-:W-:Y:S01]  /*6300*/  HADD2.F32 R3, -RZ, R154.H0_H0 ;  /* 0x2000009aff037230 */ /* 0x024fe20000004100 */
[----:B------:R-:W-:Y:S01]  /*6310*/  ISETP.GT.AND P3, PT, R0, 0x8, P0 ;  /* 0x000000080000780c */ /* 0x000fe20000764270 */
[----:B------:R-:W-:Y:S03]  /*6320*/  BSSY B1, `(.L_x_164) ;  /* 0x0000007000017945 */ /* 0x000fe60003800000 */
[----:B------:R-:W-:-:S04]  /*6330*/  FMUL R12, R3, R156 ;  /* 0x0000009c030c7220 */ /* 0x000fc80000400000 */
[----:B------:R-:W-:-:S05]  /*6340*/  FFMA R12, R27, R155, R12 ;  /* 0x0000009b1b0c7223 */ /* 0x000fca000000000c */
[----:B------:R-:W-:-:S05]  /*6350*/  F2FP.F16.F32.PACK_AB R12, RZ, R12 ;  /* 0x0000000cff0c723e */ /* 0x000fca00000000ff */
[----:B------:R2:W-:Y:S01]  /*6360*/  @P2 STG.E.U16 desc[UR36][R6.64+0x2], R12 ;  /* 0x0000020c06002986 */ /* 0x0005e2000c101524 */
[----:B------:R-:W-:Y:S05]  /*6370*/  @!P3 BRA `(.L_x_165) ;  /* 0x000000000004b947 */ /* 0x000fea0003800000 */
[----:B------:R0:W5:Y:S02]  /*6380*/  LDG.E.LTC128B.U16 R154, desc[UR36][R4.64+0x10] ;  /* 0x00001024049a7981 */ /* 0x000164000c1e1520 */
.L_x_165:
[----:B------:R-:W-:Y:S05]  /*6390*/  BSYNC B1 ;  /* 0x0000000000017941 */ /* 0x000fea0003800000 */
.L_x_164:
[----:B-----5:R-:W-:Y:S01]  /*63a0*/  HADD2.F32 R3, -RZ, R154.H0_H0 ;  /* 0x2000009aff037230 */ /* 0x020fe20000004100 */
[----:B--2---:R-:W-:Y:S01]  /*63b0*/  MOV R7, R9 ;  /* 0x0000000900077202 */ /* 0x004fe20000000f00 */
[----:B------:R-:W-:Y:S01]  /*63c0*/  IMAD.MOV.U32 R6, RZ, RZ, R8 ;  /* 0x000000ffff067224 */ /* 0x000fe200078e0008 */
[----:B------:R-:W-:Y:S01]  /*63d0*/  ISETP.GT.AND P2, PT, R0, 0x9, P0 ;  /* 0x000000090000780c */ /* 0x000fe20000744270 */
[----:B------:R-:W-:Y:S01]  /*63e0*/  BSSY B1, `(.L_x_166) ;  /* 0x0000007000017945 */ /* 0x000fe20003800000 */
[----:B------:R-:W-:-:S04]  /*63f0*/  FMUL R3, R3, R156 ;  /* 0x0000009c03037220 */ /* 0x000fc80000400000 */
[----:B------:R-:W-:-:S05]  /*6400*/  FFMA R3, R28, R155, R3 ;  /* 0x0000009b1c037223 */ /* 0x000fca0000000003 */
[----:B------:R-:W-:-:S05]  /*6410*/  F2FP.F16.F32.PACK_AB R3, RZ, R3 ;  /* 0x00000003ff03723e */ /* 0x000fca00000000ff */
[----:B------:R2:W-:Y:S01]  /*6420*/  @P3 STG.E.U16 desc[UR36][R6.64+0x10], R3 ;  /* 0x0000100306003986 */ /* 0x0005e2000c101524 */
[----:B------:R-:W-:Y:S05]  /*6430*/  @!P2 BRA `(.L_x_167) ;  /* 0x000000000004a947 */ /* 0x000fea0003800000 */
[----:B------:R0:W5:Y:S02]  /*6440*/  LDG.E.LTC128B.U16 R154, desc[UR36][R4.64+0x12] ;  /* 0x00001224049a7981 */ /* 0x000164000c1e1520 */
.L_x_167:
[----:B------:R-:W-:Y:S05]  /*6450*/  BSYNC B1 ;  /* 0x0000000000017941 */ /* 0x000fea0003800000 */
.L_x_166:
        /* <DEDUP_REMOVED lines=9> */
.L_x_169:
[----:B------:R-:W-:Y:S05]  /*64f0*/  BSYNC B1 ;  /* 0x0000000000017941 */ /* 0x000fea0003800000 */
.L_x_168:
[----:B-----5:R-:W-:Y:S01]  /*6500*/  HADD2.F32 R3, -RZ, R154.H0_H0 ;  /* 0x2000009aff037230 */ /* 0x020fe20000004100 */
[----:B0-----:R-:W-:Y:S01]  /*6510*/  IADD3 R8, P3, R167, R8, RZ ;  /* 0x00000008a7087210 */ /* 0x001fe20007f7e0ff */
[----:B------:R-:W-:Y:S01]  /*6520*/  BSSY B1, `(.L_x_170) ;  /* 0x0000009000017945 */ /* 0x000fe20003800000 */
[----:B------:R-:W-:Y:S02]  /*6530*/  ISETP.GT.AND P2, PT, R0, 0x9, P1 ;  /* 0x000000090000780c */ /* 0x000fe40000f44270 */
[----:B------:R-:W-:Y:S01]  /*6540*/  FMUL R3, R3, R156 ;  /* 0x0000009c03037220 */ /* 0x000fe20000400000 */
[----:B------:R-:W-:-:S03]  /*6550*/  IMAD.X R9, R169, 0x1, R9, P3 ;  /* 0x00000001a9097824 */ /* 0x000fc600018e0609 */
[----:B------:R-:W-:-:S05]  /*6560*/  FFMA R3, R30, R155, R3 ;  /* 0x0000009b1e037223 */ /* 0x000fca0000000003 */
[----:B------:R-:W-:-:S05]  /*6570*/  F2FP.F16.F32.PACK_AB R3, RZ, R3 ;  /* 0x00000003ff03723e */ /* 0x000fca00000000ff */
[----:B------:R0:W-:Y:S01]  /*6580*/  @P4 STG.E.U16 desc[UR36][R8.64+0x10], R3 ;  /* 0x0000100308004986 */ /* 0x0001e2000c101524 */
[----:B------:R-:W-:Y:S05]  /*6590*/  @!P2 BRA `(.L_x_171) ;  /* 0x000000000004a947 */ /* 0x000fea0003800000 */
[----:B------:R0:W5:Y:S02]  /*65a0*/  LDG.E.LTC128B.U16 R154, desc[UR36][R10.64+0x12] ;  /* 0x000012240a9a7981 */ /* 0x000164000c1e1520 */
.L_x_171:
[----:B------:R-:W-:Y:S05]  /*65b0*/  BSYNC B1 ;  /* 0x0000000000017941 */ /* 0x000fea0003800000 */
.L_x_170:
[----:B0----5:R-:W-:Y:S01]  /*65c0*/  HADD2.F32 R3, -RZ, R154.H0_H0 ;  /* 0x2000009aff037230 */ /* 0x021fe20000004100 */
[----:B------:R-:W-:Y:S01]  /*65d0*/  ISETP.GT.AND P3, PT, R0, 0x10, P0 ;  /* 0x000000100000780c */ /* 0x000fe20000764270 */
[----:B------:R-:W-:Y:S03]  /*65e0*/  BSSY B1, `(.L_x_172) ;  /* 0x0000009000017945 */ /* 0x000fe60003800000 */
[----:B------:R-:W-:-:S04]  /*65f0*/  FMUL R8, R3, R156 ;  /* 0x0000009c03087220 */ /* 0x000fc80000400000 */
[----:B------:R-:W-:Y:S01]  /*6600*/  FFMA R31, R31, R155, R8 ;  /* 0x0000009b1f1f7223 */ /* 0x000fe20000000008 */
[----:B------:R-:W-:-:S04]  /*6610*/  IADD3 R8, P4, P5, R167, R160, R93 ;  /* 0x000000a0a7087210 */ /* 0x000fc80007d9e05d */
[----:B------:R-:W-:Y:S02]  /*6620*/  F2FP.F16.F32.PACK_AB R31, RZ, R31 ;  /* 0x0000001fff1f723e */ /* 0x000fe400000000ff */
[----:B------:R-:W-:-:S05]  /*6630*/  IADD3.X R9, R169, R161, R95, P4, P5 ;  /* 0x000000a1a9097210 */ /* 0x000fca00027ea45f */
[----:B------:R0:W-:Y:S01]  /*6640*/  @P2 STG.E.U16 desc[UR36][R8.64+0x12], R31 ;  /* 0x0000121f08002986 */ /* 0x0001e2000c101524 */
[----:B------:R-:W-:Y:S05]  /*6650*/  @!P3 BRA `(.L_x_173) ;  /* 0x000000000004b947 */ /* 0x000fea0003800000 */
[----:B------:R0:W5:Y:S02]  /*6660*/  LDG.E.LTC128B.U16 R154, desc[UR36][R4.64+0x20] ;  /* 0x00002024049a7981 */ /* 0x000164000c1e1520 */
.L_x_173:
[----:B------:R-:W-:Y:S05]  /*6670*/  BSYNC B1 ;  /* 0x0000000000017941 */ /* 0x000fea0003800000 */
.L_x_172:
[----:B-----5:R-:W-:Y:S01]  /*6680*/  HADD2.F32 R3, -RZ, R154.H0_H0 ;  /* 0x2000009aff037230 */ /* 0x020fe20000004100 */
        /* <DEDUP_REMOVED lines=8> */
.L_x_175:
[----:B------:R-:W-:Y:S05]  /*6710*/  BSYNC B1 ;  /* 0x0000000000017941 */ /* 0x000fea0003800000 */
.L_x_174:
[----:B0----5:R-:W-:Y:S01]  /*6720*/  HADD2.F32 R3, -RZ, R154.H0_H0 ;  /* 0x2000009aff037230 */ /* 0x021fe20000004100 */
[----:B------:R-:W-:Y:S01]  /*6730*/  ISETP.GT.AND P3, PT, R0, 0x10, P1 ;  /* 0x000000100000780c */ /* 0x000fe20000f64270 */
[----:B------:R-:W-:Y:S03]  /*6740*/  BSSY B1, `(.L_x_176) ;  /* 0x0000007000017945 */ /* 0x000fe60003800000 */
[----:B--2---:R-:W-:-:S04]  /*6750*/  FMUL R12, R3, R156 ;  /* 0x0000009c030c7220 */ /* 0x004fc80000400000 */
[----:B------:R-:W-:-:S05]  /*6760*/  FFMA R12, R33, R155, R12 ;  /* 0x0000009b210c7223 */ /* 0x000fca000000000c */
[----:B------:R-:W-:-:S05]  /*6770*/  F2FP.F16.F32.PACK_AB R12, RZ, R12 ;  /* 0x0000000cff0c723e */ /* 0x000fca00000000ff */
[----:B------:R0:W-:Y:S01]  /*6780*/  @P2 STG.E.U16 desc[UR36][R6.64+0x22], R12 ;  /* 0x0000220c06002986 */ /* 0x0001e2000c101524 */
[----:B------:R-:W-:Y:S05]  /*6790*/  @!P3 BRA `(.L_x_177) ;  /* 0x000000000004b947 */ /* 0x000fea0003800000 */
[----:B------:R2:W5:Y:S02]  /*67a0*/  LDG.E.LTC128B.U16 R154, desc[UR36][R10.64+0x20] ;  /* 0x000020240a9a7981 */ /* 0x000564000c1e1520 */
.L_x_177:
[----:B------:R-:W-:Y:S05]  /*67b0*/  BSYNC B1 ;  /* 0x0000000000017941 */ /* 0x000fea0003800000 */
.L_x_176:
        /* <DEDUP_REMOVED lines=9> */
.L_x_179:
[----:B------:R-:W-:Y:S05]  /*6850*/  BSYNC B1 ;  /* 0x0000000000017941 */ /* 0x000fea0003800000 */
.L_x_178:
[----:B0----5:R-:W-:Y:S01]  /*6860*/  HADD2.F32 R3, -RZ, R154.H0_H0 ;  /* 0x2000009aff037230 */ /* 0x021fe20000004100 */
        /* <DEDUP_REMOVED lines=8> */
.L_x_181:
[----:B------:R-:W-:Y:S05]  /*68f0*/  BSYNC B1 ;  /* 0x0000000000017941 */ /* 0x000fea0003800000 */
.L_x_180:
        /* <DEDUP_REMOVED lines=9> */
.L_x_183:
[----:B------:R-:W-:Y:S05]  /*6990*/  BSYNC B1 ;  /* 0x0000000000017941 */ /* 0x000fea0003800000 */
.L_x_182:
        /* <DEDUP_REMOVED lines=9> */
.L_x_185:
[----:B------:R-:W-:Y:S05]  /*6a30*/  BSYNC B1 ;  /* 0x0000000000017941 */ /* 0x000fea0003800000 */
.L_x_184:
        /* <DEDUP_REMOVED lines=9> */
.L_x_187:
[----:B------:R-:W-:Y:S05]  /*6ad0*/  BSYNC B1 ;  /* 0x0000000000017941 */ /* 0x000fea0003800000 */
.L_x_186:
        /* <DEDUP_REMOVED lines=9> */
.L_x_189:
[----:B------:R-:W-:Y:S05]  /*6b70*/  BSYNC B1 ;  /* 0x0000000000017941 */ /* 0x000fea0003800000 */
.L_x_188:
        /* <DEDUP_REMOVED lines=9> */
.L_x_191:
[----:B------:R-:W-:Y:S05]  /*6c10*/  BSYNC B1 ;  /* 0x0000000000017941 */ /* 0x000fea0003800000 */
.L_x_190:
        /* <DEDUP_REMOVED lines=9> */
.L_x_193:
[----:B------:R-:W-:Y:S05]  /*6cb0*/  BSYNC B1 ;  /* 0x0000000000017941 */ /* 0x000fea0003800000 */
.L_x_192:
        /* <DEDUP_REMOVED lines=9> */
.L_x_195:
[----:B------:R-:W-:Y:S05]  /*6d50*/  BSYNC B1 ;  /* 0x0000000000017941 */ /* 0x000fea0003800000 */
.L_x_194:
        /* <DEDUP_REMOVED lines=9> */
.L_x_197:
[----:B------:R-:W-:Y:S05]  /*6df0*/  BSYNC B1 ;  /* 0x0000000000017941 */ /* 0x000fea0003800000 */
.L_x_196:
        /* <DEDUP_REMOVED lines=9> */
.L_x_199:
[----:B------:R-:W-:Y:S05]  /*6e90*/  BSYNC B1 ;  /* 0x0000000000017941 */ /* 0x000fea0003800000 */
.L_x_198:
        /* <DEDUP_REMOVED lines=9> */
.L_x_201:
[----:B------:R-:W-:Y:S05]  /*6f30*/  BSYNC B1 ;  /* 0x0000000000017941 */ /* 0x000fea0003800000 */
.L_x_200:
        /* <DEDUP_REMOVED lines=9> */
.L_x_203:
[----:B------:R-:W-:Y:S05]  /*6fd0*/  BSYNC B1 ;  /* 0x0000000000017941 */ /* 0x000fea0003800000 */
.L_x_202:
        /* <DEDUP_REMOVED lines=9> */
.L_x_205:
[----:B------:R-:W-:Y:S05]  /*7070*/  BSYNC B1 ;  /* 0x0000000000017941 */ /* 0x000fea0003800000 */
.L_x_204:
        /* <DEDUP_REMOVED lines=9> */
.L_x_207:
[----:B------:R-:W-:Y:S05]  /*7110*/  BSYNC B1 ;  /* 0x0000000000017941 */ /* 0x000fea0003800000 */
.L_x_206:
        /* <DEDUP_REMOVED lines=9> */
.L_x_209:
[----:B------:R-:W-:Y:S05]  /*71b0*/  BSYNC B1 ;  /* 0x0000000000017941 */ /* 0x000fea0003800000 */
.L_x_208:
        /* <DEDUP_REMOVED lines=9> */
.L_x_211:
[----:B------:R-:W-:Y:S05]  /*7250*/  BSYNC B1 ;  /* 0x0000000000017941 */ /* 0x000fea0003800000 */
.L_x_210:
        /* <DEDUP_REMOVED lines=9> */
.L_x_213:
[----:B------:R-:W-:Y:S05]  /*72f0*/  BSYNC B1 ;  /* 0x0000000000017941 */ /* 0x000fea0003800000 */
.L_x_212:
        /* <DEDUP_REMOVED lines=9> */
.L_x_215:
[----:B------:R-:W-:Y:S05]  /*7390*/  BSYNC B1 ;  /* 0x0000000000017941 */ /* 0x000fea0003800000 */
.L_x_214:
        /* <DEDUP_REMOVED lines=9> */
.L_x_217:
[----:B------:R-:W-:Y:S05]  /*7430*/  BSYNC B1 ;  /* 0x0000000000017941 */ /* 0x000fea0003800000 */
.L_x_216:
        /* <DEDUP_REMOVED lines=9> */
.L_x_219:
[----:B------:R-:W-:Y:S05]  /*74d0*/  BSYNC B1 ;  /* 0x0000000000017941 */ /* 0x000fea0003800000 */
.L_x_218:
        /* <DEDUP_REMOVED lines=9> */
.L_x_221:
[----:B------:R-:W-:Y:S05]  /*7570*/  BSYNC B1 ;  /* 0x0000000000017941 */ /* 0x000fea0003800000 */
.L_x_220:
        /* <DEDUP_REMOVED lines=9> */
.L_x_223:
[----:B------:R-:W-:Y:S05]  /*7610*/  BSYNC B1 ;  /* 0x0000000000017941 */ /* 0x000fea0003800000 */
.L_x_222:
        /* <DEDUP_REMOVED lines=9> */
.L_x_225:
[----:B------:R-:W-:Y:S05]  /*76b0*/  BSYNC B1 ;  /* 0x0000000000017941 */ /* 0x000fea0003800000 */
.L_x_224:
        /* <DEDUP_REMOVED lines=9> */
.L_x_227:
[----:B------:R-:W-:Y:S05]  /*7750*/  BSYNC B1 ;  /* 0x0000000000017941 */ /* 0x000fea0003800000 */
.L_x_226:
        /* <DEDUP_REMOVED lines=9> */
.L_x_229:
[----:B------:R-:W-:Y:S05]  /*77f0*/  BSYNC B1 ;  /* 0x0000000000017941 */ /* 0x000fea0003800000 */
.L_x_228:
        /* <DEDUP_REMOVED lines=9> */
.L_x_231:
[----:B------:R-:W-:Y:S05]  /*7890*/  BSYNC B1 ;  /* 0x0000000000017941 */ /* 0x000fea0003800000 */
.L_x_230:
        /* <DEDUP_REMOVED lines=9> */
.L_x_233:
[----:B------:R-:W-:Y:S05]  /*7930*/  BSYNC B1 ;  /* 0x0000000000017941 */ /* 0x000fea0003800000 */
.L_x_232:
        /* <DEDUP_REMOVED lines=9> */
.L_x_235:
[----:B------:R-:W-:Y:S05]  /*79d0*/  BSYNC B1 ;  /* 0x0000000000017941 */ /* 0x000fea0003800000 */
.L_x_234:
        /* <DEDUP_REMOVED lines=9> */
.L_x_237:
[----:B------:R-:W-:Y:S05]  /*7a70*/  BSYNC B1 ;  /* 0x0000000000017941 */ /* 0x000fea0003800000 */
.L_x_236:
        /* <DEDUP_REMOVED lines=9> */
.L_x_239:
[----:B------:R-:W-:Y:S05]  /*7b10*/  BSYNC B1 ;  /* 0x0000000000017941 */ /* 0x000fea0003800000 */
.L_x_238:
        /* <DEDUP_REMOVED lines=9> */
.L_x_241:
[----:B------:R-:W-:Y:S05]  /*7bb0*/  BSYNC B1 ;  /* 0x0000000000017941 */ /* 0x000fea0003800000 */
.L_x_240:
        /* <DEDUP_REMOVED lines=9> */
.L_x_243:
[----:B------:R-:W-:Y:S05]  /*7c50*/  BSYNC B1 ;  /* 0x0000000000017941 */ /* 0x000fea0003800000 */
.L_x_242:
        /* <DEDUP_REMOVED lines=9> */
.L_x_245:
[----:B------:R-:W-:Y:S05]  /*7cf0*/  BSYNC B1 ;  /* 0x0000000000017941 */ /* 0x000fea0003800000 */
.L_x_244:
        /* <DEDUP_REMOVED lines=9> */
.L_x_247:
[----:B------:R-:W-:Y:S05]  /*7d90*/  BSYNC B1 ;  /* 0x0000000000017941 */ /* 0x000fea0003800000 */
.L_x_246:
        /* <DEDUP_REMOVED lines=9> */
.L_x_249:
[----:B------:R-:W-:Y:S05]  /*7e30*/  BSYNC B1 ;  /* 0x0000000000017941 */ /* 0x000fea0003800000 */
.L_x_248:
        /* <DEDUP_REMOVED lines=9> */
.L_x_251:
[----:B------:R-:W-:Y:S05]  /*7ed0*/  BSYNC B1 ;  /* 0x0000000000017941 */ /* 0x000fea0003800000 */
.L_x_250:
        /* <DEDUP_REMOVED lines=9> */
.L_x_253:
[----:B------:R-:W-:Y:S05]  /*7f70*/  BSYNC B1 ;  /* 0x0000000000017941 */ /* 0x000fea0003800000 */
.L_x_252:
        /* <DEDUP_REMOVED lines=9> */
.L_x_255:
[----:B------:R-:W-:Y:S05]  /*8010*/  BSYNC B1 ;  /* 0x0000000000017941 */ /* 0x000fea0003800000 */
.L_x_254:
        /* <DEDUP_REMOVED lines=9> */
.L_x_257:
[----:B------:R-:W-:Y:S05]  /*80b0*/  BSYNC B1 ;  /* 0x0000000000017941 */ /* 0x000fea0003800000 */
.L_x_256:
        /* <DEDUP_REMOVED lines=9> */
.L_x_259:
[----:B------:R-:W-:Y:S05]  /*8150*/  BSYNC B1 ;  /* 0x0000000000017941 */ /* 0x000fea0003800000 */
.L_x_258:
        /* <DEDUP_REMOVED lines=9> */
.L_x_261:
[----:B------:R-:W-:Y:S05]  /*81f0*/  BSYNC B1 ;  /* 0x0000000000017941 */ /* 0x000fea0003800000 */
.L_x_260:
        /* <DEDUP_REMOVED lines=9> */
.L_x_263:
[----:B------:R-:W-:Y:S05]  /*8290*/  BSYNC B1 ;  /* 0x0000000000017941 */ /* 0x000fea0003800000 */
.L_x_262:
        /* <DEDUP_REMOVED lines=9> */
.L_x_265:
[----:B------:R-:W-:Y:S05]  /*8330*/  BSYNC B1 ;  /* 0x0000000000017941 */ /* 0x000fea0003800000 */
.L_x_264:
        /* <DEDUP_REMOVED lines=9> */
.L_x_267:
[----:B------:R-:W-:Y:S05]  /*83d0*/  BSYNC B1 ;  /* 0x0000000000017941 */ /* 0x000fea0003800000 */
.L_x_266:
        /* <DEDUP_REMOVED lines=9> */
.L_x_269:
[----:B------:R-:W-:Y:S05]  /*8470*/  BSYNC B1 ;  /* 0x0000000000017941 */ /* 0x000fea0003800000 */
.L_x_268:
        /* <DEDUP_REMOVED lines=9> */
.L_x_271:
[----:B------:R-:W-:Y:S05]  /*8510*/  BSYNC B1 ;  /* 0x0000000000017941 */ /* 0x000fea0003800000 */
.L_x_270:
        /* <DEDUP_REMOVED lines=9> */
.L_x_273:
[----:B------:R-:W-:Y:S05]  /*85b0*/  BSYNC B1 ;  /* 0x0000000000017941 */ /* 0x000fea0003800000 */
.L_x_272:
        /* <DEDUP_REMOVED lines=9> */
.L_x_275:
[----:B------:R-:W-:Y:S05]  /*8650*/  BSYNC B1 ;  /* 0x0000000000017941 */ /* 0x000fea0003800000 */
.L_x_274:
        /* <DEDUP_REMOVED lines=9> */
.L_x_277:
[----:B------:R-:W-:Y:S05]  /*86f0*/  BSYNC B1 ;  /* 0x0000000000017941 */ /* 0x000fea0003800000 */
.L_x_276:
        /* <DEDUP_REMOVED lines=9> */
.L_x_279:
[----:B------:R-:W-:Y:S05]  /*8790*/  BSYNC B1 ;  /* 0x0000000000017941 */ /* 0x000fea0003800000 */
.L_x_278:
[----:B0----5:R-:W-:Y:S01]  /*87a0*/  HADD2.F32 R3, -RZ, R154.H0_H0 ;  /* 0x2000009aff037230 */ /* 0x021fe20000004100 */
[----:B------:R-:W-:Y:S01]  /*87b0*/  ISETP.GT.AND P2, PT, R0, 0x78, P1 ;  /* 0x000000780000780c */ /* 0x000fe20000f44270 */
[----:B------:R-:W-:Y:S03]  /*87c0*/  BSSY B1, `(.L_x_280) ;  /* 0x0000007000017945 */ /* 0x000fe60003800000 */
[----:B-1----:R-:W-:-:S04]  /*87d0*/  FMUL R4, R3, R156 ;  /* 0x0000009c03047220 */ /* 0x002fc80000400000 */
[----:B------:R-:W-:-:S05]  /*87e0*/  FFMA R4, R85, R155, R4 ;  /* 0x0000009b55047223 */ /* 0x000fca0000000004 */
[----:B------:R-:W-:-:S05]  /*87f0*/  F2FP.F16.F32.PACK_AB R4, RZ, R4 ;  /* 0x00000004ff04723e */ /* 0x000fca00000000ff */
[----:B------:R0:W-:Y:S01]  /*8800*/  @P0 STG.E.U16 desc[UR36][R6.64+0xf2], R4 ;  /* 0x0000f20406000986 */ /* 0x0001e2000c101524 */
[----:B------:R-:W-:Y:S05]  /*8810*/  @!P2 BRA `(.L_x_281) ;  /* 0x000000000004a947 */ /* 0x000fea0003800000 */
[----:B------:R1:W5:Y:S02]  /*8820*/  LDG.E.LTC128B.U16 R154, desc[UR36][R10.64+0xf0] ;  /* 0x0000f0240a9a7981 */ /* 0x000364000c1e1520 */
.L_x_281:
[----:B------:R-:W-:Y:S05]  /*8830*/  BSYNC B1 ;  /* 0x0000000000017941 */ /* 0x000fea0003800000 */
.L_x_280:
[----:B-----5:R-:W-:Y:S01]  /*8840*/  HADD2.F32 R3, -RZ, R154.H0_H0 ;  /* 0x2000009aff037230 */ /* 0x020fe20000004100 */
[----:B------:R-:W-:Y:S01]  /*8850*/  ISETP.GT.AND P1, PT, R0, 0x79, P1 ;  /* 0x000000790000780c */ /* 0x000fe20000f24270 */
[----:B0-----:R-:W-:Y:S01]  /*8860*/  @P2 IMAD.MOV.U32 R4, RZ, RZ, R8 ;  /* 0x000000ffff042224 */ /* 0x001fe200078e0008 */
[----:B------:R-:W-:Y:S01]  /*8870*/  BSSY B1, `(.L_x_282) ;  /* 0x0000008000017945 */ /* 0x000fe20003800000 */
[----:B------:R-:W-:Y:S02]  /*8880*/  @P2 IMAD.MOV.U32 R5, RZ, RZ, R9 ;  /* 0x000000ffff052224 */ /* 0x000fe400078e0009 */
[----:B------:R-:W-:-:S04]  /*8890*/  FMUL R3, R3, R156 ;  /* 0x0000009c03037220 */ /* 0x000fc80000400000 */
[----:B------:R-:W-:-:S05]  /*88a0*/  FFMA R3, R86, R155, R3 ;  /* 0x0000009b56037223 */ /* 0x000fca0000000003 */
[----:B------:R-:W-:-:S05]  /*88b0*/  F2FP.F16.F32.PACK_AB R3, RZ, R3 ;  /* 0x00000003ff03723e */ /* 0x000fca00000000ff */
[----:B------:R0:W-:Y:S01]  /*88c0*/  @P2 STG.E.U16 desc[UR36][R4.64+0xf0], R3 ;  /* 0x0000f00304002986 */ /* 0x0001e2000c101524 */
[----:B------:R-:W-:Y:S05]  /*88d0*/  @!P1 BRA `(.L_x_283) ;  /* 0x0000000000049947 */ /* 0x000fea0003800000 */
[----:B------:R0:W5:Y:S02]  /*88e0*/  LDG.E.LTC128B.U16 R154, desc[UR36][R10.64+0xf2] ;  /* 0x0000f2240a9a7981 */ /* 0x000164000c1e1520 */
.L_x_283:
[----:B------:R-:W-:Y:S05]  /*88f0*/  BSYNC B1 ;  /* 0x0000000000017941 */ /* 0x000fea0003800000 */
.L_x_282:
[----:B------:R-:W-:Y:S05]  /*8900*/  @!P1 BRA `(.L_x_284) ;  /* 0x00000024004c9947 */ /* 0x000fea0003800000 */
[----:B0----5:R-:W-:-:S05]  /*8910*/  HADD2.F32 R3, -RZ, R154.H0_H0 ;  /* 0x2000009aff037230 */ /* 0x021fca0000004100 */
[----:B------:R-:W-:-:S04]  /*8920*/  FMUL R0, R3, R156 ;  /* 0x0000009c03007220 */ /* 0x000fc80000400000 */
[----:B------:R-:W-:-:S05]  /*8930*/  FFMA R0, R87, R155, R0 ;  /* 0x0000009b57007223 */ /* 0x000fca0000000000 */
[----:B------:R-:W-:-:S05]  /*8940*/  F2FP.F16.F32.PACK_AB R0, RZ, R0 ;  /* 0x00000000ff00723e */ /* 0x000fca00000000ff */
[----:B------:R0:W-:Y:S01]  /*8950*/  STG.E.U16 desc[UR36][R8.64+0xf2], R0 ;  /* 0x0000f20008007986 */ /* 0x0001e2000c101524 */
[----:B------:R-:W-:Y:S05]  /*8960*/  BRA `(.L_x_284) ;  /* 0x0000002400347947 */ /* 0x000fea0003800000 */
.L_x_33:
[----:B------:R-:W-:Y:S01]  /*8970*/  ULDC.64 UR4, c[0x0][0x5c0] ;  /* 0x0001700000047ab9 */ /* 0x000fe20000000a00 */
[-C--:B------:R-:W-:Y:S01]  /*8980*/  FMUL R88, R88, R155.reuse ;  /* 0x0000009b58587220 */ /* 0x080fe20000400000 */
[----:B------:R-:W-:Y:S01]  /*8990*/  LEA R6, P0, R168, UR4, 0x1 ;  /* 0x00000004a8067c11 */ /* 0x000fe2000f8008ff */
[----:B------:R-:W-:Y:S01]  /*89a0*/  IMAD.SHL.U32 R11, R4, 0x10, RZ ;  /* 0x00000010040b7824 */ /* 0x000fe200078e00ff */
[----:B------:R-:W-:Y:S01]  /*89b0*/  ISETP.GT.AND P2, PT, R0, 0x1, P3 ;  /* 0x000000010000780c */ /* 0x000fe20001f44270 */
[-C--:B------:R-:W-:Y:S01]  /*89c0*/  FMUL R89, R89, R155.reuse ;  /* 0x0000009b59597220 */ /* 0x080fe20000400000 */
[----:B------:R-:W-:Y:S01]  /*89d0*/  LEA.HI.X R7, R168, UR5, R167, 0x1, P0 ;  /* 0x00000005a8077c11 */ /* 0x000fe200080f0ca7 */
[-C--:B------:R-:W-:Y:S01]  /*89e0*/  FMUL R90, R90, R155.reuse ;  /* 0x0000009b5a5a7220 */ /* 0x080fe20000400000 */
[----:B------:R-:W-:Y:S01]  /*89f0*/  ISETP.GT.AND P0, PT, R3, 0x8, PT ;  /* 0x000000080300780c */ /* 0x000fe20003f04270 */
[-C--:B------:R-:W-:Y:S01]  /*8a00*/  FMUL R91, R91, R155.reuse ;  /* 0x0000009b5b5b7220 */ /* 0x080fe20000400000 */
[----:B------:R-:W-:Y:S01]  /*8a10*/  F2FP.F16.F32.PACK_AB R88, RZ, R88 ;  /* 0x00000058ff58723e */ /* 0x000fe200000000ff */
[-C--:B------:R-:W-:Y:S01]  /*8a20*/  FMUL R92, R92, R155.reuse ;  /* 0x0000009b5c5c7220 */ /* 0x080fe20000400000 */
[----:B------:R-:W-:Y:S01]  /*8a30*/  ISETP.GT.AND P4, PT, R0, RZ, P0 ;  /* 0x000000ff0000720c */ /* 0x000fe20000784270 */
[-C--:B------:R-:W-:Y:S01]  /*8a40*/  FMUL R93, R93, R155.reuse ;  /* 0x0000009b5d5d7220 */ /* 0x080fe20000400000 */
[----:B------:R-:W-:Y:S01]  /*8a50*/  SHF.L.U64.HI R9, R4, 0x4, R5 ;  /* 0x0000000404097819 */ /* 0x000fe20000010205 */
[----:B------:R-:W-:Y:S01]  /*8a60*/  @P1 STG.E.U16 desc[UR36][R6.64], R88 ;  /* 0x0000005806001986 */ /* 0x000fe2000c101524 */
[----:B------:R-:W-:Y:S01]  /*8a70*/  IADD3 R12, P5, R11, R6, RZ ;  /* 0x000000060b0c7210 */ /* 0x000fe20007fbe0ff */
[-C--:B------:R-:W-:Y:S01]  /*8a80*/  FMUL R94, R94, R155.reuse ;  /* 0x0000009b5e5e7220 */ /* 0x080fe20000400000 */
[----:B------:R-:W-:Y:S01]  /*8a90*/  ISETP.GT.AND P1, PT, R0, 0x1, P0 ;  /* 0x000000010000780c */ /* 0x000fe20000724270 */
[----:B------:R-:W-:Y:S01]  /*8aa0*/  FMUL R95, R95, R155 ;  /* 0x0000009b5f5f7220 */ /* 0x000fe20000400000 */
[----:B------:R-:W-:Y:S01]  /*8ab0*/  F2FP.F16.F32.PACK_AB R89, RZ, R89 ;  /* 0x00000059ff59723e */ /* 0x000fe200000000ff */
[----:B------:R-:W-:Y:S01]  /*8ac0*/  IMAD.X R13, R9, 0x1, R7, P5 ;  /* 0x00000001090d7824 */ /* 0x000fe200028e0607 */
[----:B------:R-:W-:Y:S01]  /*8ad0*/  F2FP.F16.F32.PACK_AB R90, RZ, R90 ;  /* 0x0000005aff5a723e */ /* 0x000fe200000000ff */
[----:B------:R-:W-:Y:S01]  /*8ae0*/  FMUL R96, R96, R155 ;  /* 0x0000009b60607220 */ /* 0x000fe20000400000 */
[----:B------:R-:W-:Y:S01]  /*8af0*/  F2FP.F16.F32.PACK_AB R91, RZ, R91 ;  /* 0x0000005bff5b723e */ /* 0x000fe200000000ff */
[----:B------:R-:W-:Y:S01]  /*8b00*/  @P2 STG.E.U16 desc[UR36][R6.64+0x2], R89 ;  /* 0x0000025906002986 */ /* 0x000fe2000c101524 */
[C---:B------:R-:W-:Y:S01]  /*8b10*/  ISETP.GT.AND P5, PT, R0.reuse, 0x9, P3 ;  /* 0x000000090000780c */ /* 0x040fe20001fa4270 */
[-C--:B------:R-:W-:Y:S01]  /*8b20*/  FMUL R97, R97, R155.reuse ;  /* 0x0000009b61617220 */ /* 0x080fe20000400000 */
[C---:B------:R-:W-:Y:S01]  /*8b30*/  ISETP.GT.AND P2, PT, R0.reuse, 0x8, P0 ;  /* 0x000000080000780c */ /* 0x040fe20000744270 */
[----:B------:R-:W-:Y:S01]  /*8b40*/  @P4 STG.E.U16 desc[UR36][R12.64], R90 ;  /* 0x0000005a0c004986 */ /* 0x000fe2000c101524 */
[----:B------:R-:W-:Y:S01]  /*8b50*/  ISETP.GT.AND P4, PT, R0, 0x8, P3 ;  /* 0x000000080000780c */ /* 0x000fe20001f84270 */
[-C--:B------:R-:W-:Y:S01]  /*8b60*/  FMUL R98, R98, R155.reuse ;  /* 0x0000009b62627220 */ /* 0x080fe20000400000 */
[----:B------:R-:W-:Y:S01]  /*8b70*/  F2FP.F16.F32.PACK_AB R92, RZ, R92 ;  /* 0x0000005cff5c723e */ /* 0x000fe200000000ff */
[----:B------:R-:W-:Y:S01]  /*8b80*/  @P1 STG.E.U16 desc[UR36][R12.64+0x2], R91 ;  /* 0x0000025b0c001986 */ /* 0x000fe2000c101524 */
[----:B------:R-:W-:Y:S01]  /*8b90*/  ISETP.GT.AND P1, PT, R0, 0x9, P0 ;  /* 0x000000090000780c */ /* 0x000fe20000724270 */
[----:B------:R-:W-:Y:S01]  /*8ba0*/  FMUL R99, R99, R155 ;  /* 0x0000009b63637220 */ /* 0x000fe20000400000 */
[----:B------:R-:W-:Y:S01]  /*8bb0*/  F2FP.F16.F32.PACK_AB R93, RZ, R93 ;  /* 0x0000005dff5d723e */ /* 0x000fe200000000ff */
[-C--:B------:R-:W-:Y:S01]  /*8bc0*/  FMUL R100, R100, R155.reuse ;  /* 0x0000009b64647220 */ /* 0x080fe20000400000 */
[----:B------:R-:W-:Y:S01]  /*8bd0*/  F2FP.F16.F32.PACK_AB R94, RZ, R94 ;  /* 0x0000005eff5e723e */ /* 0x000fe200000000ff */
[----:B------:R-:W-:Y:S01]  /*8be0*/  FMUL R101, R101, R155 ;  /* 0x0000009b65657220 */ /* 0x000fe20000400000 */
[----:B------:R-:W-:Y:S01]  /*8bf0*/  F2FP.F16.F32.PACK_AB R95, RZ, R95 ;  /* 0x0000005fff5f723e */ /* 0x000fe200000000ff */
[-C--:B------:R-:W-:Y:S01]  /*8c00*/  FMUL R102, R102, R155.reuse ;  /* 0x0000009b66667220 */ /* 0x080fe20000400000 */
[----:B------:R-:W-:Y:S01]  /*8c10*/  F2FP.F16.F32.PACK_AB R96, RZ, R96 ;  /* 0x00000060ff60723e */ /* 0x000fe200000000ff */
[----:B------:R-:W-:Y:S01]  /*8c20*/  @P4 STG.E.U16 desc[UR36][R6.64+0x10], R92 ;  /* 0x0000105c06004986 */ /* 0x000fe2000c101524 */
[C---:B------:R-:W-:Y:S01]  /*8c30*/  ISETP.GT.AND P4, PT, R0.reuse, 0x10, P3 ;  /* 0x000000100000780c */ /* 0x040fe20001f84270 */
[----:B------:R-:W-:Y:S01]  /*8c40*/  FMUL R103, R103, R155 ;  /* 0x0000009b67677220 */ /* 0x000fe20000400000 */
[----:B------:R-:W-:Y:S01]  /*8c50*/  F2FP.F16.F32.PACK_AB R97, RZ, R97 ;  /* 0x00000061ff61723e */ /* 0x000fe200000000ff */
[----:B------:R-:W-:Y:S01]  /*8c60*/  @P5 STG.E.U16 desc[UR36][R6.64+0x12], R93 ;  /* 0x0000125d06005986 */ /* 0x000fe2000c101524 */
[----:B------:R-:W-:Y:S01]  /*8c70*/  ISETP.GT.AND P5, PT, R0, 0x11, P0 ;  /* 0x000000110000780c */ /* 0x000fe200007a4270 */
        /* <DEDUP_REMOVED lines=74> */
[----:B------:R-:W-:Y:S01]  /*9120*/  FMUL R125, R125, R155 ;  /* 0x0000009b7d7d7220 */ /* 0x000fe20000400000 */
[----:B------:R-:W-:Y:S01]  /*9130*/  F2FP.F16.F32.PACK_AB R119, RZ, R119 ;  /* 0x00000077ff77723e */ /* 0x000fe200000000ff */
[-C--:B------:R-:W-:Y:S01]  /*9140*/  FMUL R126, R126, R155.reuse ;  /* 0x0000009b7e7e7220 */ /* 0x080fe20000400000 */
[----:B------:R-:W-:Y:S01]  /*9150*/  F2FP.F16.F32.PACK_AB R120, RZ, R120 ;  /* 0x00000078ff78723e */ /* 0x000fe200000000ff */
        /* <DEDUP_REMOVED lines=66> */
[----:B------:R-:W-:Y:S01]  /*9580*/  IMAD.SHL.U32 R23, R4, 0x100, RZ ;  /* 0x0000010004177824 */ /* 0x000fe200078e00ff */
[----:B------:R-:W-:Y:S01]  /*9590*/  F2FP.F16.F32.PACK_AB R140, RZ, R140 ;  /* 0x0000008cff8c723e */ /* 0x000fe200000000ff */
[----:B------:R-:W-:Y:S01]  /*95a0*/  @P1 STG.E.U16 desc[UR36][R6.64+0x90], R124 ;  /* 0x0000907c06001986 */ /* 0x000fe2000c101524 */
[----:B------:R-:W-:Y:S01]  /*95b0*/  ISETP.GT.AND P1, PT, R0, 0x50, P3 ;  /* 0x000000500000780c */ /* 0x000fe20001f24270 */
[----:B------:R-:W-:Y:S01]  /*95c0*/  FMUL R146, R146, R155 ;  /* 0x0000009b92927220 */ /* 0x000fe20000400000 */
[----:B------:R-:W-:Y:S01]  /*95d0*/  F2FP.F16.F32.PACK_AB R141, RZ, R141 ;  /* 0x0000008dff8d723e */ /* 0x000fe200000000ff */
[----:B------:R-:W-:Y:S01]  /*95e0*/  @P2 STG.E.U16 desc[UR36][R6.64+0x92], R125 ;  /* 0x0000927d06002986 */ /* 0x000fe2000c101524 */
[C---:B------:R-:W-:Y:S01]  /*95f0*/  ISETP.GT.AND P2, PT, R0.reuse, 0x51, P3 ;  /* 0x000000510000780c */ /* 0x040fe20001f44270 */
[-C--:B------:R-:W-:Y:S01]  /*9600*/  FMUL R147, R147, R155.reuse ;  /* 0x0000009b93937220 */ /* 0x080fe20000400000 */
        /* <DEDUP_REMOVED lines=11> */
[-C--:B------:R-:W-:Y:S01]  /*96c0*/  FMUL R150, R150, R155.reuse ;  /* 0x0000009b96967220 */ /* 0x080fe20000400000 */
[----:B------:R-:W-:Y:S01]  /*96d0*/  SHF.L.U64.HI R21, R4, 0x8, R5 ;  /* 0x0000000804157819 */ /* 0x000fe20000010205 */
[----:B------:R-:W-:Y:S01]  /*96e0*/  @P2 STG.E.U16 desc[UR36][R6.64+0xa2], R129 ;  /* 0x0000a28106002986 */ /* 0x000fe2000c101524 */
[C---:B------:R-:W-:Y:S01]  /*96f0*/  ISETP.GT.AND P2, PT, R0.reuse, 0x59, P3 ;  /* 0x000000590000780c */ /* 0x040fe20001f44270 */
        /* <DEDUP_REMOVED lines=58> */
[----:B------:R-:W-:Y:S01]  /*9aa0*/  @P2 STG.E.U16 desc[UR36][R12.64+0xd0], R142 ;  /* 0x0000d08e0c002986 */ /* 0x000fe2000c101524 */
[----:B------:R-:W-:Y:S01]  /*9ab0*/  F2FP.F16.F32.PACK_AB R34, RZ, R34 ;  /* 0x00000022ff22723e */ /* 0x000fe200000000ff */
[----:B------:R-:W-:Y:S01]  /*9ac0*/  FMUL R40, R40, R155 ;  /* 0x0000009b28287220 */ /* 0x000fe20000400000 */
[----:B------:R-:W-:Y:S01]  /*9ad0*/  F2FP.F16.F32.PACK_AB R35, RZ, R35 ;  /* 0x00000023ff23723e */ /* 0x000fe200000000ff */
        /* <DEDUP_REMOVED lines=8> */
[----:B------:R-:W-:Y:S01]  /*9b60*/  @P1 IMAD.MOV.U32 R4, RZ, RZ, R6 ;  /* 0x000000ffff041224 */ /* 0x000fe200078e0006 */
[----:B------:R-:W-:Y:S01]  /*9b70*/  @P1 MOV R5, R7 ;  /* 0x0000000700051202 */ /* 0x000fe20000000f00 */
[-C--:B------:R-:W-:Y:S01]  /*9b80*/  FMUL R43, R43, R155.reuse ;  /* 0x0000009b2b2b7220 */ /* 0x080fe20000400000 */
[----:B------:R-:W-:Y:S01]  /*9b90*/  F2FP.F16.F32.PACK_AB R38, RZ, R38 ;  /* 0x00000026ff26723e */ /* 0x000fe200000000ff */
[----:B------:R-:W-:Y:S01]  /*9ba0*/  FMUL R44, R44, R155 ;  /* 0x0000009b2c2c7220 */ /* 0x000fe20000400000 */
[----:B------:R-:W-:Y:S01]  /*9bb0*/  F2FP.F16.F32.PACK_AB R39, RZ, R39 ;  /* 0x00000027ff27723e */ /* 0x000fe200000000ff */
[----:B------:R0:W-:Y:S01]  /*9bc0*/  @P1 STG.E.U16 desc[UR36][R4.64+0xe2], R145 ;  /* 0x0000e29104001986 */ /* 0x0001e2000c101524 */
[----:B------:R-:W-:Y:S01]  /*9bd0*/  IADD3 R14, P1, P2, R11, R6, R23 ;  /* 0x000000060b0e7210 */ /* 0x000fe20007a3e017 */
[-C--:B------:R-:W-:Y:S01]  /*9be0*/  FMUL R45, R45, R155.reuse ;  /* 0x0000009b2d2d7220 */ /* 0x080fe20000400000 */
[----:B------:R-:W-:Y:S01]  /*9bf0*/  F2FP.F16.F32.PACK_AB R40, RZ, R40 ;  /* 0x00000028ff28723e */ /* 0x000fe200000000ff */
[----:B------:R-:W-:Y:S01]  /*9c00*/  FMUL R46, R46, R155 ;  /* 0x0000009b2e2e7220 */ /* 0x000fe20000400000 */
[----:B------:R-:W-:Y:S01]  /*9c10*/  IADD3.X R15, R9, R7, R21, P1, P2 ;  /* 0x00000007090f7210 */ /* 0x000fe20000fe4415 */
[-C--:B------:R-:W-:Y:S01]  /*9c20*/  FMUL R47, R47, R155.reuse ;  /* 0x0000009b2f2f7220 */ /* 0x080fe20000400000 */
[C---:B------:R-:W-:Y:S01]  /*9c30*/  ISETP.GT.AND P1, PT, R3.reuse, 0x80, PT ;  /* 0x000000800300780c */ /* 0x040fe20003f24270 */
[-C--:B------:R-:W-:Y:S01]  /*9c40*/  FMUL R48, R48, R155.reuse ;  /* 0x0000009b30307220 */ /* 0x080fe20000400000 */
[----:B------:R-:W-:Y:S01]  /*9c50*/  ISETP.GT.AND P2, PT, R3, 0x88, PT ;  /* 0x000000880300780c */ /* 0x000fe20003f44270 */
[----:B------:R-:W-:Y:S01]  /*9c60*/  FMUL R49, R49, R155 ;  /* 0x0000009b31317220 */ /* 0x000fe20000400000 */
[----:B------:R-:W-:Y:S01]  /*9c70*/  F2FP.F16.F32.PACK_AB R41, RZ, R41 ;  /* 0x00000029ff29723e */ /* 0x000fe200000000ff */
[----:B0-----:R-:W-:Y:S01]  /*9c80*/  @P5 IMAD.MOV.U32 R4, RZ, RZ, R12 ;  /* 0x000000ffff045224 */ /* 0x001fe200078e000c */
[----:B------:R-:W-:Y:S01]  /*9c90*/  F2FP.F16.F32.PACK_AB R42, RZ, R42 ;  /* 0x0000002aff2a723e */ /* 0x000fe200000000ff */
[----:B------:R-:W-:Y:S01]  /*9ca0*/  @P5 IMAD.MOV.U32 R5, RZ, RZ, R13 ;  /* 0x000000ffff055224 */ /* 0x000fe200078e000d */
[----:B------:R-:W-:Y:S01]  /*9cb0*/  F2FP.F16.F32.PACK_AB R43, RZ, R43 ;  /* 0x0000002bff2b723e */ /* 0x000fe200000000ff */
[-C--:B------:R-:W-:Y:S01]  /*9cc0*/  FMUL R50, R50, R155.reuse ;  /* 0x0000009b32327220 */ /* 0x080fe20000400000 */
[----:B------:R-:W-:Y:S01]  /*9cd0*/  F2FP.F16.F32.PACK_AB R44, RZ, R44 ;  /* 0x0000002cff2c723e */ /* 0x000fe200000000ff */
[-C--:B------:R-:W-:Y:S01]  /*9ce0*/  FMUL R51, R51, R155.reuse ;  /* 0x0000009b33337220 */ /* 0x080fe20000400000 */
[----:B------:R0:W-:Y:S01]  /*9cf0*/  @P5 STG.E.U16 desc[UR36][R4.64+0xe0], R146 ;  /* 0x0000e09204005986 */ /* 0x0001e2000c101524 */
[----:B------:R-:W-:Y:S01]  /*9d00*/  ISETP.GT.AND P5, PT, R0, 0x78, P3 ;  /* 0x000000780000780c */ /* 0x000fe20001fa4270 */
[-C--:B------:R-:W-:Y:S01]  /*9d10*/  FMUL R52, R52, R155.reuse ;  /* 0x0000009b34347220 */ /* 0x080fe20000400000 */
[C---:B------:R-:W-:Y:S01]  /*9d20*/  ISETP.GT.AND P3, PT, R0.reuse, 0x79, P3 ;  /* 0x000000790000780c */ /* 0x040fe20001f64270 */
[----:B------:R-:W-:Y:S01]  /*9d30*/  @P4 STG.E.U16 desc[UR36][R12.64+0xe2], R147 ;  /* 0x0000e2930c004986 */ /* 0x000fe2000c101524 */
[C---:B------:R-:W-:Y:S01]  /*9d40*/  ISETP.GT.AND P4, PT, R0.reuse, 0x78, P0 ;  /* 0x000000780000780c */ /* 0x040fe20000784270 */
[-C--:B------:R-:W-:Y:S01]  /*9d50*/  FMUL R53, R53, R155.reuse ;  /* 0x0000009b35357220 */ /* 0x080fe20000400000 */
[----:B------:R-:W-:Y:S01]  /*9d60*/  ISETP.GT.AND P0, PT, R0, 0x79, P0 ;  /* 0x000000790000780c */ /* 0x000fe20000704270 */
[----:B------:R-:W-:Y:S01]  /*9d70*/  FMUL R54, R54, R155 ;  /* 0x0000009b36367220 */ /* 0x000fe20000400000 */
[----:B------:R-:W-:Y:S01]  /*9d80*/  F2FP.F16.F32.PACK_AB R45, RZ, R45 ;  /* 0x0000002dff2d723e */ /* 0x000fe200000000ff */
[-C--:B------:R-:W-:Y:S01]  /*9d90*/  FMUL R55, R55, R155.reuse ;  /* 0x0000009b37377220 */ /* 0x080fe20000400000 */
[----:B------:R-:W-:Y:S01]  /*9da0*/  F2FP.F16.F32.PACK_AB R46, RZ, R46 ;  /* 0x0000002eff2e723e */ /* 0x000fe200000000ff */
[----:B------:R-:W-:Y:S01]  /*9db0*/  FMUL R56, R56, R155 ;  /* 0x0000009b38387220 */ /* 0x000fe20000400000 */
[----:B------:R-:W-:Y:S01]  /*9dc0*/  F2FP.F16.F32.PACK_AB R47, RZ, R47 ;  /* 0x0000002fff2f723e */ /* 0x000fe200000000ff */
[----:B------:R-:W-:Y:S01]  /*9dd0*/  @P5 STG.E.U16 desc[UR36][R6.64+0xf0], R148 ;  /* 0x0000f09406005986 */ /* 0x000fe2000c101524 */
[----:B0-----:R-:W-:Y:S01]  /*9de0*/  IADD3 R4, P5, R23, R6, RZ ;  /* 0x0000000617047210 */ /* 0x001fe20007fbe0ff */
[-C--:B------:R-:W-:Y:S01]  /*9df0*/  FMUL R57, R57, R155.reuse ;  /* 0x0000009b39397220 */ /* 0x080fe20000400000 */
[----:B------:R-:W-:Y:S01]  /*9e00*/  F2FP.F16.F32.PACK_AB R48, RZ, R48 ;  /* 0x00000030ff30723e */ /* 0x000fe200000000ff */
[----:B------:R0:W-:Y:S01]  /*9e10*/  @P3 STG.E.U16 desc[UR36][R6.64+0xf2], R149 ;  /* 0x0000f29506003986 */ /* 0x0001e2000c101524 */
[C---:B------:R-:W-:Y:S01]  /*9e20*/  ISETP.GT.AND P3, PT, R0.reuse, RZ, P1 ;  /* 0x000000ff0000720c */ /* 0x040fe20000f64270 */
[----:B------:R-:W-:Y:S01]  /*9e30*/  IMAD.X R5, R21, 0x1, R7, P5 ;  /* 0x0000000115057824 */ /* 0x000fe200028e0607 */
[C---:B------:R-:W-:Y:S01]  /*9e40*/  ISETP.GT.AND P5, PT, R0.reuse, RZ, P2 ;  /* 0x000000ff0000720c */ /* 0x040fe200017a4270 */
        /* <DEDUP_REMOVED lines=14> */
[----:B------:R-:W-:Y:S01]  /*9f30*/  @P4 STG.E.U16 desc[UR36][R4.64+0x2], R25 ;  /* 0x0000021904004986 */ /* 0x000fe2000c101524 */
[----:B------:R-:W-:Y:S01]  /*9f40*/  IADD3 R10, P4, R11, R4, RZ ;  /* 0x000000040b0a7210 */ /* 0x000fe20007f9e0ff */
[C-C-:B------:R-:W-:Y:S01]  /*9f50*/  IMAD.X R7, R9.reuse, 0x1, R5.reuse, P3 ;  /* 0x0000000109077824 */ /* 0x140fe200018e0605 */
[----:B------:R-:W-:Y:S01]  /*9f60*/  ISETP.GT.AND P3, PT, R0, 0x9, P2 ;  /* 0x000000090000780c */ /* 0x000fe20001764270 */
[----:B------:R-:W-:Y:S01]  /*9f70*/  FMUL R62, R62, R155 ;  /* 0x0000009b3e3e7220 */ /* 0x000fe20000400000 */
[----:B------:R-:W-:Y:S01]  /*9f80*/  F2FP.F16.F32.PACK_AB R53, RZ, R53 ;  /* 0x00000035ff35723e */ /* 0x000fe200000000ff */
[----:B------:R-:W-:Y:S01]  /*9f90*/  IMAD.X R11, R9, 0x1, R5, P4 ;  /* 0x00000001090b7824 */ /* 0x000fe200020e0605 */
[----:B------:R-:W-:Y:S01]  /*9fa0*/  ISETP.GT.AND P4, PT, R0, 0x8, P1 ;  /* 0x000000080000780c */ /* 0x000fe20000f84270 */
[-C--:B------:R-:W-:Y:S01]  /*9fb0*/  FMUL R63, R63, R155.reuse ;  /* 0x0000009b3f3f7220 */ /* 0x080fe20000400000 */
[----:B------:R-:W-:Y:S01]  /*9fc0*/  F2FP.F16.F32.PACK_AB R54, RZ, R54 ;  /* 0x00000036ff36723e */ /* 0x000fe200000000ff */
[-C--:B------:R-:W-:Y:S01]  /*9fd0*/  FMUL R64, R64, R155.reuse ;  /* 0x0000009b40407220 */ /* 0x080fe20000400000 */
        /* <DEDUP_REMOVED lines=8> */
[-C--:B------:R-:W-:Y:S01]  /*a060*/  FMUL R67, R67, R155.reuse ;  /* 0x0000009b43437220 */ /* 0x080fe20000400000 */
[----:B------:R-:W-:Y:S01]  /*a070*/  @P4 STG.E.U16 desc[UR36][R4.64+0x10], R28 ;  /* 0x0000101c04004986 */ /* 0x000fe2000c101524 */
[----:B------:R-:W-:Y:S01]  /*a080*/  ISETP.GT.AND P4, PT, R0, 0x10, P1 ;  /* 0x000000100000780c */ /* 0x000fe20000f84270 */
[----:B------:R-:W-:Y:S01]  /*a090*/  FMUL R68, R68, R155 ;  /* 0x0000009b44447220 */ /* 0x000fe20000400000 */
[----:B------:R-:W-:Y:S01]  /*a0a0*/  F2FP.F16.F32.PACK_AB R57, RZ, R57 ;  /* 0x00000039ff39723e */ /* 0x000fe200000000ff */
[-C--:B------:R-:W-:Y:S01]  /*a0b0*/  FMUL R69, R69, R155.reuse ;  /* 0x0000009b45457220 */ /* 0x080fe20000400000 */
[----:B------:R-:W-:Y:S01]  /*a0c0*/  @P5 STG.E.U16 desc[UR36][R4.64+0x12], R29 ;  /* 0x0000121d04005986 */ /* 0x000fe2000c101524 */
[----:B------:R-:W-:Y:S01]  /*a0d0*/  ISETP.GT.AND P5, PT, R0, 0x11, P1 ;  /* 0x000000110000780c */ /* 0x000fe20000fa4270 */
[-C--:B------:R-:W-:Y:S01]  /*a0e0*/  FMUL R70, R70, R155.reuse ;  /* 0x0000009b46467220 */ /* 0x080fe20000400000 */
[----:B------:R-:W-:Y:S01]  /*a0f0*/  F2FP.F16.F32.PACK_AB R58, RZ, R58 ;  /* 0x0000003aff3a723e */ /* 0x000fe200000000ff */
[----:B------:R0:W-:Y:S01]  /*a100*/  @P0 STG.E.U16 desc[UR36][R6.64+0x10], R30 ;  /* 0x0000101e06000986 */ /* 0x0001e2000c101524 */
        /* <DEDUP_REMOVED lines=13> */
[--C-:B0-----:R-:W-:Y:S01]  /*a1e0*/  @P0 IMAD.MOV.U32 R6, RZ, RZ, R14.reuse ;  /* 0x000000ffff060224 */ /* 0x101fe200078e000e */
[----:B------:R-:W-:Y:S01]  /*a1f0*/  F2FP.F16.F32.PACK_AB R62, RZ, R62 ;  /* 0x0000003eff3e723e */ /* 0x000fe200000000ff */
[--C-:B------:R-:W-:Y:S01]  /*a200*/  @P0 IMAD.MOV.U32 R7, RZ, RZ, R15.reuse ;  /* 0x000000ffff070224 */ /* 0x100fe200078e000f */
[----:B------:R-:W-:Y:S01]  /*a210*/  F2FP.F16.F32.PACK_AB R63, RZ, R63 ;  /* 0x0000003fff3f723e */ /* 0x000fe200000000ff */
[-C--:B------:R-:W-:Y:S01]  /*a220*/  FMUL R74, R74, R155.reuse ;  /* 0x0000009b4a4a7220 */ /* 0x080fe20000400000 */
[----:B------:R-:W-:Y:S01]  /*a230*/  F2FP.F16.F32.PACK_AB R64, RZ, R64 ;  /* 0x00000040ff40723e */ /* 0x000fe200000000ff */
[-C--:B------:R-:W-:Y:S01]  /*a240*/  FMUL R75, R75, R155.reuse ;  /* 0x0000009b4b4b7220 */ /* 0x080fe20000400000 */
[----:B------:R0:W-:Y:S01]  /*a250*/  @P0 STG.E.U16 desc[UR36][R6.64+0x20], R34 ;  /* 0x0000202206000986 */ /* 0x0001e2000c101524 */
        /* <DEDUP_REMOVED lines=11> */
[--C-:B0-----:R-:W-:Y:S01]  /*a310*/  @P3 IMAD.MOV.U32 R7, RZ, RZ, R15.reuse ;  /* 0x000000ffff073224 */ /* 0x101fe200078e000f */
[----:B------:R-:W-:Y:S01]  /*a320*/  @P3 MOV R6, R14 ;  /* 0x0000000e00063202 */ /* 0x000fe20000000f00 */
[-C--:B------:R-:W-:Y:S01]  /*a330*/  FMUL R81, R81, R155.reuse ;  /* 0x0000009b51517220 */ /* 0x080fe20000400000 */
[----:B------:R-:W-:Y:S01]  /*a340*/  F2FP.F16.F32.PACK_AB R70, RZ, R70 ;  /* 0x00000046ff46723e */ /* 0x000fe200000000ff */
[----:B------:R-:W-:Y:S01]  /*a350*/  FMUL R82, R82, R155 ;  /* 0x0000009b52527220 */ /* 0x000fe20000400000 */
[----:B------:R-:W-:Y:S01]  /*a360*/  F2FP.F16.F32.PACK_AB R71, RZ, R71 ;  /* 0x00000047ff47723e */ /* 0x000fe200000000ff */
[----:B------:R0:W-:Y:S01]  /*a370*/  @P3 STG.E.U16 desc[UR36][R6.64+0x22], R35 ;  /* 0x0000222306003986 */ /* 0x0001e2000c101524 */
        /* <DEDUP_REMOVED lines=9> */
[----:B------:R-:W-:Y:S01]  /*a410*/  FMUL R85, R85, R155 ;  /* 0x0000009b55557220 */ /* 0x000fe20000400000 */
[----:B------:R-:W-:Y:S01]  /*a420*/  F2FP.F16.F32.PACK_AB R74, RZ, R74 ;  /* 0x0000004aff4a723e */ /* 0x000fe200000000ff */
[----:B0-----:R-:W-:Y:S01]  /*a430*/  @P0 IMAD.MOV.U32 R6, RZ, RZ, R14 ;  /* 0x000000ffff060224 */ /* 0x001fe200078e000e */
[----:B------:R-:W-:Y:S01]  /*a440*/  F2FP.F16.F32.PACK_AB R75, RZ, R75 ;  /* 0x0000004bff4b723e */ /* 0x000fe200000000ff */
[----:B------:R-:W-:Y:S01]  /*a450*/  @P0 IMAD.MOV.U32 R7, RZ, RZ, R15 ;  /* 0x000000ffff070224 */ /* 0x000fe200078e000f */
[----:B------:R-:W-:Y:S01]  /*a460*/  F2FP.F16.F32.PACK_AB R76, RZ, R76 ;  /* 0x0000004cff4c723e */ /* 0x000fe200000000ff */
[----:B------:R-:W-:Y:S01]  /*a470*/  FMUL R86, R86, R155 ;  /* 0x0000009b56567220 */ /* 0x000fe20000400000 */
[----:B------:R-:W-:Y:S01]  /*a480*/  F2FP.F16.F32.PACK_AB R77, RZ, R77 ;  /* 0x0000004dff4d723e */ /* 0x000fe200000000ff */
[----:B------:R-:W-:Y:S01]  /*a490*/  FMUL R87, R87, R155 ;  /* 0x0000009b57577220 */ /* 0x000fe20000400000 */
[----:B------:R0:W-:Y:S01]  /*a4a0*/  @P0 STG.E.U16 desc[UR36][R6.64+0x30], R38 ;  /* 0x0000302606000986 */ /* 0x0001e2000c101524 */
[----:B------:R-:W-:-:S02]  /*a4b0*/  ISETP.GT.AND P0, PT, R0, 0x20, P2 ;  /* 0x000000200000780c */ /* 0x000fc40001704270 */
[----:B------:R-:W-:Y:S02]  /*a4c0*/  F2FP.F16.F32.PACK_AB R78, RZ, R78 ;  /* 0x0000004eff4e723e */ /* 0x000fe400000000ff */
[----:B------:R-:W-:Y:S02]  /*a4d0*/  F2FP.F16.F32.PACK_AB R79, RZ, R79 ;  /* 0x0000004fff4f723e */ /* 0x000fe400000000ff */
[----:B------:R-:W-:Y:S02]  /*a4e0*/  F2FP.F16.F32.PACK_AB R80, RZ, R80 ;  /* 0x00000050ff50723e */ /* 0x000fe400000000ff */
[----:B------:R-:W-:Y:S02]  /*a4f0*/  F2FP.F16.F32.PACK_AB R81, RZ, R81 ;  /* 0x00000051ff51723e */ /* 0x000fe400000000ff */
[----:B------:R-:W-:Y:S01]  /*a500*/  F2FP.F16.F32.PACK_AB R82, RZ, R82 ;  /* 0x00000052ff52723e */ /* 0x000fe200000000ff */
[----:B0-----:R-:W-:Y:S01]  /*a510*/  @P3 IMAD.MOV.U32 R6, RZ, RZ, R14 ;  /* 0x000000ffff063224 */ /* 0x001fe200078e000e */
[----:B------:R-:W-:Y:S01]  /*a520*/  F2FP.F16.F32.PACK_AB R83, RZ, R83 ;  /* 0x00000053ff53723e */ /* 0x000fe200000000ff */
[----:B------:R-:W-:Y:S01]  /*a530*/  @P3 IMAD.MOV.U32 R7, RZ, RZ, R15 ;  /* 0x000000ffff073224 */ /* 0x000fe200078e000f */
[----:B------:R-:W-:-:S02]  /*a540*/  F2FP.F16.F32.PACK_AB R84, RZ, R84 ;  /* 0x00000054ff54723e */ /* 0x000fc400000000ff */
[----:B------:R-:W-:Y:S02]  /*a550*/  F2FP.F16.F32.PACK_AB R85, RZ, R85 ;  /* 0x00000055ff55723e */ /* 0x000fe400000000ff */
[----:B------:R0:W-:Y:S01]  /*a560*/  @P3 STG.E.U16 desc[UR36][R6.64+0x32], R39 ;  /* 0x0000322706003986 */ /* 0x0001e2000c101524 */
[C---:B------:R-:W-:Y:S02]  /*a570*/  ISETP.GT.AND P3, PT, R0.reuse, 0x21, P2 ;  /* 0x000000210000780c */ /* 0x040fe40001764270 */
[----:B------:R-:W-:Y:S01]  /*a580*/  F2FP.F16.F32.PACK_AB R86, RZ, R86 ;  /* 0x00000056ff56723e */ /* 0x000fe200000000ff */
[----:B------:R-:W-:Y:S01]  /*a590*/  @P4 STG.E.U16 desc[UR36][R4.64+0x40], R40 ;  /* 0x0000402804004986 */ /* 0x000fe2000c101524 */
[C---:B------:R-:W-:Y:S02]  /*a5a0*/  ISETP.GT.AND P4, PT, R0.reuse, 0x28, P1 ;  /* 0x000000280000780c */ /* 0x040fe40000f84270 */
[----:B------:R-:W-:Y:S01]  /*a5b0*/  F2FP.F16.F32.PACK_AB R87, RZ, R87 ;  /* 0x00000057ff57723e */ /* 0x000fe200000000ff */
[----:B------:R-:W-:Y:S01]  /*a5c0*/  @P5 STG.E.U16 desc[UR36][R4.64+0x42], R41 ;  /* 0x0000422904005986 */ /* 0x000fe2000c101524 */
[----:B------:R-:W-:Y:S01]  /*a5d0*/  ISETP.GT.AND P5, PT, R0, 0x29, P1 ;  /* 0x000000290000780c */ /* 0x000fe20000fa4270 */
[----:B0-----:R-:W-:-:S02]  /*a5e0*/  @P0 IMAD.MOV.U32 R6, RZ, RZ, R14 ;  /* 0x000000ffff060224 */ /* 0x001fc400078e000e */
[----:B------:R-:W-:-:S05]  /*a5f0*/  @P0 IMAD.MOV.U32 R7, RZ, RZ, R15 ;  /* 0x000000ffff070224 */ /* 0x000fca00078e000f */
[----:B------:R0:W-:Y:S01]  /*a600*/  @P0 STG.E.U16 desc[UR36][R6.64+0x40], R42 ;  /* 0x0000402a06000986 */ /* 0x0001e2000c101524 */
[----:B------:R-:W-:Y:S02]  /*a610*/  ISETP.GT.AND P0, PT, R0, 0x28, P2 ;  /* 0x000000280000780c */ /* 0x000fe40001704270 */
[----:B0-----:R-:W-:Y:S01]  /*a620*/  @P3 MOV R6, R14 ;  /* 0x0000000e00063202 */ /* 0x001fe20000000f00 */
[----:B------:R-:W-:-:S05]  /*a630*/  @P3 IMAD.MOV.U32 R7, RZ, RZ, R15 ;  /* 0x000000ffff073224 */ /* 0x000fca00078e000f */
[----:B------:R0:W-:Y:S01]  /*a640*/  @P3 STG.E.U16 desc[UR36][R6.64+0x42], R43 ;  /* 0x0000422b06003986 */ /* 0x0001e2000c101524 */
[----:B------:R-:W-:-:S03]  /*a650*/  ISETP.GT.AND P3, PT, R0, 0x29, P2 ;  /* 0x000000290000780c */ /* 0x000fc60001764270 */
[----:B------:R-:W-:Y:S01]  /*a660*/  @P4 STG.E.U16 desc[UR36][R4.64+0x50], R44 ;  /* 0x0000502c04004986 */ /* 0x000fe2000c101524 */
[----:B------:R-:W-:-:S03]  /*a670*/  ISETP.GT.AND P4, PT, R0, 0x30, P1 ;  /* 0x000000300000780c */ /* 0x000fc60000f84270 */
[----:B------:R-:W-:Y:S01]  /*a680*/  @P5 STG.E.U16 desc[UR36][R4.64+0x52], R45 ;  /* 0x0000522d04005986 */ /* 0x000fe2000c101524 */
[----:B------:R-:W-:Y:S01]  /*a690*/  ISETP.GT.AND P5, PT, R0, 0x31, P1 ;  /* 0x000000310000780c */ /* 0x000fe20000fa4270 */
[----:B0-----:R-:W-:Y:S02]  /*a6a0*/  @P0 IMAD.MOV.U32 R6, RZ, RZ, R14 ;  /* 0x000000ffff060224 */ /* 0x001fe400078e000e */
[----:B------:R-:W-:-:S05]  /*a6b0*/  @P0 IMAD.MOV.U32 R7, RZ, RZ, R15 ;  /* 0x000000ffff070224 */ /* 0x000fca00078e000f */
[----:B------:R0:W-:Y:S01]  /*a6c0*/  @P0 STG.E.U16 desc[UR36][R6.64+0x50], R46 ;  /* 0x0000502e06000986 */ /* 0x0001e2000c101524 */
[----:B------:R-:W-:Y:S01]  /*a6d0*/  ISETP.GT.AND P0, PT, R0, 0x30, P2 ;  /* 0x000000300000780c */ /* 0x000fe20001704270 */
[----:B0-----:R-:W-:Y:S02]  /*a6e0*/  @P3 IMAD.MOV.U32 R6, RZ, RZ, R14 ;  /* 0x000000ffff063224 */ /* 0x001fe400078e000e */
        /* <DEDUP_REMOVED lines=98> */
[C---:B------:R-:W-:Y:S02]  /*ad10*/  ISETP.GT.AND P3, PT, R0.reuse, 0x78, P1 ;  /* 0x000000780000780c */ /* 0x040fe40000f64270 */
[C---:B------:R-:W-:Y:S01]  /*ad20*/  ISETP.GT.AND P1, PT, R0.reuse, 0x79, P1 ;  /* 0x000000790000780c */ /* 0x040fe20000f24270 */
[----:B------:R-:W-:Y:S01]  /*ad30*/  @P4 STG.E.U16 desc[UR36][R4.64+0xe0], R80 ;  /* 0x0000e05004004986 */ /* 0x000fe2000c101524 */
[----:B------:R-:W-:-:S03]  /*ad40*/  ISETP.GT.AND P4, PT, R0, 0x71, P2 ;  /* 0x000000710000780c */ /* 0x000fc60001784270 */
[----:B------:R-:W-:Y:S01]  /*ad50*/  @P5 STG.E.U16 desc[UR36][R4.64+0xe2], R81 ;  /* 0x0000e25104005986 */ /* 0x000fe2000c101524 */
[C---:B------:R-:W-:Y:S02]  /*ad60*/  ISETP.GT.AND P5, PT, R0.reuse, 0x78, P2 ;  /* 0x000000780000780c */ /* 0x040fe400017a4270 */
[----:B------:R-:W-:Y:S01]  /*ad70*/  ISETP.GT.AND P2, PT, R0, 0x79, P2 ;  /* 0x000000790000780c */ /* 0x000fe20001744270 */
[----:B0-----:R-:W-:Y:S02]  /*ad80*/  @P0 IMAD.MOV.U32 R6, RZ, RZ, R14 ;  /* 0x000000ffff060224 */ /* 0x001fe400078e000e */
[----:B------:R-:W-:-:S05]  /*ad90*/  @P0 IMAD.MOV.U32 R7, RZ, RZ, R15 ;  /* 0x000000ffff070224 */ /* 0x000fca00078e000f */
[----:B------:R0:W-:Y:S02]  /*ada0*/  @P0 STG.E.U16 desc[UR36][R6.64+0xe0], R82 ;  /* 0x0000e05206000986 */ /* 0x0001e4000c101524 */
[----:B0-----:R-:W-:Y:S01]  /*adb0*/  @P4 MOV R6, R14 ;  /* 0x0000000e00064202 */ /* 0x001fe20000000f00 */
[----:B------:R-:W-:-:S05]  /*adc0*/  @P4 IMAD.MOV.U32 R7, RZ, RZ, R15 ;  /* 0x000000ffff074224 */ /* 0x000fca00078e000f */
[----:B------:R-:W-:Y:S04]  /*add0*/  @P4 STG.E.U16 desc[UR36][R6.64+0xe2], R83 ;  /* 0x0000e25306004986 */ /* 0x000fe8000c101524 */
[----:B------:R-:W-:Y:S04]  /*ade0*/  @P3 STG.E.U16 desc[UR36][R4.64+0xf0], R84 ;  /* 0x0000f05404003986 */ /* 0x000fe8000c101524 */
[----:B------:R0:W-:Y:S02]  /*adf0*/  @P1 STG.E.U16 desc[UR36][R4.64+0xf2], R85 ;  /* 0x0000f25504001986 */ /* 0x0001e4000c101524 */
[----:B0-----:R-:W-:-:S02]  /*ae00*/  @P5 IMAD.MOV.U32 R4, RZ, RZ, R14 ;  /* 0x000000ffff045224 */ /* 0x001fc400078e000e */
[----:B------:R-:W-:-:S05]  /*ae10*/  @P5 IMAD.MOV.U32 R5, RZ, RZ, R15 ;  /* 0x000000ffff055224 */ /* 0x000fca00078e000f */
[----:B------:R0:W-:Y:S04]  /*ae20*/  @P5 STG.E.U16 desc[UR36][R4.64+0xf0], R86 ;  /* 0x0000f05604005986 */ /* 0x0001e8000c101524 */
[----:B------:R0:W-:Y:S02]  /*ae30*/  @P2 STG.E.U16 desc[UR36][R14.64+0xf2], R87 ;  /* 0x0000f2570e002986 */ /* 0x0001e4000c101524 */
.L_x_284:
[----:B------:R-:W-:Y:S05]  /*ae40*/  BSYNC B0 ;  /* 0x0000000000007941 */ /* 0x000fea0003800000 */
.L_x_32:
[----:B------:R-:W-:Y:S01]  /*ae50*/  ULDC UR4, c[0x0][0xc] ;  /* 0x0000030000047ab9 */ /* 0x000fe20000000800 */
[----:B------:R-:W-:Y:S01]  /*ae60*/  ULDC UR5, c[0x0][0x10] ;  /* 0x0000040000057ab9 */ /* 0x000fe20000000800 */
[----:B0-----:R-:W0:Y:S01]  /*ae70*/  LDC R3, c[0x0][0x14] ;  /* 0x00000500ff037b82 */ /* 0x001e220000000800 */
[----:B------:R-:W-:Y:S01]  /*ae80*/  UIMAD.WIDE.U32 UR4, UR4, UR5, URZ ;  /* 0x00000005040472a5 */ /* 0x000fe2000f8e003f */
[----:B------:R-:W-:Y:S01]  /*ae90*/  PRMT R0, RZ, 0x7610, R0 ;  /* 0x00007610ff007816 */ /* 0x000fe20000000000 */
[----:B-----5:R-:W-:Y:S02]  /*aea0*/  IMAD.MOV.U32 R154, RZ, RZ, -0x1 ;  /* 0xffffffffff9a7424 */ /* 0x020fe400078e00ff */
[----:B------:R-:W-:Y:S02]  /*aeb0*/  IMAD.MOV.U32 R23, RZ, RZ, -0x1 ;  /* 0xffffffffff177424 */ /* 0x000fe400078e00ff */
[----:B0-----:R-:W-:-:S04]  /*aec0*/  IMAD.WIDE.U32 R16, R3, UR4, R16 ;  /* 0x0000000403107c25 */ /* 0x001fc8000f8e0010 */
[----:B------:R-:W-:Y:S01]  /*aed0*/  IMAD R3, R3, UR5, RZ ;  /* 0x0000000503037c24 */ /* 0x000fe2000f8e02ff */
[----:B------:R-:W-:Y:S02]  /*aee0*/  ULDC.64 UR4, c[0x0][0x650] ;  /* 0x0001940000047ab9 */ /* 0x000fe40000000a00 */
[----:B------:R-:W-:Y:S01]  /*aef0*/  ISETP.GE.U32.AND P0, PT, R16, UR4, PT ;  /* 0x0000000410007c0c */ /* 0x000fe2000bf06070 */
[----:B------:R-:W-:-:S05]  /*af00*/  IMAD.IADD R17, R17, 0x1, R3 ;  /* 0x0000000111117824 */ /* 0x000fca00078e0203 */
[----:B------:R-:W-:-:S13]  /*af10*/  ISETP.GE.U32.AND.EX P0, PT, R17, UR5, PT, P0 ;  /* 0x0000000511007c0c */ /* 0x000fda000bf06100 */
[----:B------:R-:W-:Y:S05]  /*af20*/  @P0 BRA `(.L_x_285) ;  /* 0x0000000400640947 */ /* 0x000fea0003800000 */
[----:B------:R-:W0:Y:S01]  /*af30*/  S2R R12, SR_CTAID.X ;  /* 0x00000000000c7919 */ /* 0x000e220000002500 */
[----:B-12---:R-:W1:Y:S01]  /*af40*/  LDC.64 R10, c[0x0][0x628] ;  /* 0x00018a00ff0a7b82 */ /* 0x006e620000000a00 */
[----:B------:R-:W-:Y:S01]  /*af50*/  ULDC UR4, c[0x0][0x150] ;  /* 0x0000540000047ab9 */ /* 0x000fe20000000800 */
[----:B------:R-:W-:Y:S01]  /*af60*/  IMAD.MOV.U32 R8, RZ, RZ, R16 ;  /* 0x000000ffff087224 */ /* 0x000fe200078e0010 */
[----:B------:R-:W2:Y:S01]  /*af70*/  S2R R24, SR_CTAID.Y ;  /* 0x0000000000187919 */ /* 0x000ea20000002600 */
[----:B------:R-:W-:-:S04]  /*af80*/  MOV R9, R17 ;  /* 0x0000001100097202 */ /* 0x000fc80000000f00 */
[----:B------:R-:W2:Y:S08]  /*af90*/  LDC R21, c[0x0][0x144] ;  /* 0x00005100ff157b82 */ /* 0x000eb00000000800 */
[----:B------:R-:W2:Y:S08]  /*afa0*/  LDC R0, c[0x0][0x630] ;  /* 0x00018c00ff007b82 */ /* 0x000eb00000000800 */
[----:B------:R-:W2:Y:S01]  /*afb0*/  LDC.64 R14, c[0x0][0x620] ;  /* 0x00018800ff0e7b82 */ /* 0x000ea20000000a00 */
[----:B-1----:R-:W-:-:S04]  /*afc0*/  ISETP.NE.U32.AND P0, PT, R10, RZ, PT ;  /* 0x000000ff0a00720c */ /* 0x002fc80003f05070 */
[----:B------:R-:W-:Y:S02]  /*afd0*/  ISETP.NE.AND.EX P0, PT, R11, RZ, PT, P0 ;  /* 0x000000ff0b00720c */ /* 0x000fe40003f05300 */
[----:B0-----:R-:W-:-:S05]  /*afe0*/  I2FP.F32.U32 R3, R12 ;  /* 0x0000000c00037245 */ /* 0x001fca0000201000 */
[----:B------:R-:W-:-:S04]  /*aff0*/  FMUL R3, R3, UR4 ;  /* 0x0000000403037c20 */ /* 0x000fc80008400000 */
[----:B------:R0:W1:Y:S02]  /*b000*/  F2I.U32.TRUNC.NTZ R20, R3 ;  /* 0x0000000300147305 */ /* 0x000064000020f000 */
[----:B------:R-:W-:Y:S05]  /*b010*/  @!P0 BRA `(.L_x_286) ;  /* 0x0000000000288947 */ /* 0x000fea0003800000 */
[----:B0-----:R-:W0:Y:S02]  /*b020*/  LDC R3, c[0x0][0x634] ;  /* 0x00018d00ff037b82 */ /* 0x001e240000000800 */
        /* <DEDUP_REMOVED lines=9> */
.L_x_286:
[----:B------:R-:W5:Y:S01]  /*b0c0*/  LDC.64 R30, c[0x0][0x640] ;  /* 0x00019000ff1e7b82 */ /* 0x000f620000000a00 */
[-CC-:B--2---:R-:W-:Y:S01]  /*b0d0*/  SHF.R.U64 R23, R8, R0.reuse, R9.reuse ;  /* 0x0000000008177219 */ /* 0x184fe20000001209 */
[----:B-1----:R-:W-:Y:S01]  /*b0e0*/  IMAD.MOV R20, RZ, RZ, -R20 ;  /* 0x000000ffff147224 */ /* 0x002fe200078e0a14 */
[----:B------:R-:W-:Y:S01]  /*b0f0*/  SHF.R.U32.HI R0, RZ, R0, R9 ;  /* 0x00000000ff007219 */ /* 0x000fe20000011609 */
[----:B------:R-:W-:Y:S01]  /*b100*/  ULDC UR4, c[0x0][0x154] ;  /* 0x0000550000047ab9 */ /* 0x000fe20000000800 */
[----:B0-----:R-:W-:Y:S01]  /*b110*/  IADD3 R3, P0, RZ, -R23, RZ ;  /* 0x80000017ff037210 */ /* 0x001fe20007f1e0ff */
[----:B------:R-:W-:Y:S01]  /*b120*/  IMAD R26, R21, R20, R12 ;  /* 0x00000014151a7224 */ /* 0x000fe200078e020c */
[----:B------:R-:W-:Y:S01]  /*b130*/  MOV R7, 0x1 ;  /* 0x0000000100077802 */ /* 0x000fe20000000f00 */
[----:B------:R-:W0:Y:S02]  /*b140*/  LDC R6, c[0x0][0x618] ;  /* 0x00018600ff067b82 */ /* 0x000e240000000800 */
[----:B------:R-:W-:-:S04]  /*b150*/  IMAD.X R5, RZ, RZ, ~R0, P0 ;  /* 0x000000ffff057224 */ /* 0x000fc800000e0e00 */
[-C--:B------:R-:W-:Y:S02]  /*b160*/  IMAD R0, R5, R14.reuse, RZ ;  /* 0x0000000e05007224 */ /* 0x080fe400078e02ff */
[----:B------:R-:W1:Y:S01]  /*b170*/  LDC R8, c[0x0][0x608] ;  /* 0x00018200ff087b82 */ /* 0x000e620000000800 */
[----:B------:R-:W-:-:S04]  /*b180*/  IMAD.WIDE.U32 R4, R3, R14, R16 ;  /* 0x0000000e03047225 */ /* 0x000fc800078e0010 */
[----:B------:R-:W-:Y:S01]  /*b190*/  IMAD R3, R3, R15, R0 ;  /* 0x0000000f03037224 */ /* 0x000fe200078e0200 */
[----:B------:R-:W-:Y:S02]  /*b1a0*/  I2FP.F32.U32 R0, R24 ;  /* 0x0000001800007245 */ /* 0x000fe40000201000 */
[----:B------:R-:W2:Y:S01]  /*b1b0*/  LDC R28, c[0x0][0x658] ;  /* 0x00019600ff1c7b82 */ /* 0x000ea20000000800 */
[----:B------:R-:W-:Y:S01]  /*b1c0*/  IMAD.IADD R3, R5, 0x1, R3 ;  /* 0x0000000105037824 */ /* 0x000fe200078e0203 */
[----:B-----5:R-:W-:Y:S01]  /*b1d0*/  ISETP.NE.U32.AND P0, PT, R30, RZ, PT ;  /* 0x000000ff1e00720c */ /* 0x020fe20003f05070 */
[----:B------:R-:W-:Y:S01]  /*b1e0*/  FMUL R0, R0, UR4 ;  /* 0x0000000400007c20 */ /* 0x000fe20008400000 */
[----:B------:R-:W-:Y:S02]  /*b1f0*/  IMAD.MOV.U32 R5, RZ, RZ, -0x1 ;  /* 0xffffffffff057424 */ /* 0x000fe400078e00ff */
[----:B------:R-:W-:Y:S01]  /*b200*/  ISETP.NE.AND.EX P0, PT, R31, RZ, PT, P0 ;  /* 0x000000ff1f00720c */ /* 0x000fe20003f05300 */
[----:B------:R1:W2:Y:S01]  /*b210*/  F2I.U32.TRUNC.NTZ R13, R0 ;  /* 0x00000000000d7305 */ /* 0x0002a2000020f000 */
[----:B------:R-:W3:Y:S01]  /*b220*/  LDC R15, c[0x0][0x148] ;  /* 0x00005200ff0f7b82 */ /* 0x000ee20000000800 */
[----:B0-----:R-:W-:-:S02]  /*b230*/  SHF.R.U64 R12, R4, R6, R3 ;  /* 0x00000006040c7219 */ /* 0x001fc40000001203 */
[----:B------:R-:W-:-:S05]  /*b240*/  SHF.R.U32.HI R3, RZ, R6, R3 ;  /* 0x00000006ff037219 */ /* 0x000fca0000011603 */
[----:B------:R-:W0:Y:S01]  /*b250*/  LDC R20, c[0x0][0x600] ;  /* 0x00018000ff147b82 */ /* 0x000e220000000800 */
[-CC-:B-1----:R-:W-:Y:S02]  /*b260*/  SHF.R.U64 R10, R12, R8.reuse, R3.reuse ;  /* 0x000000080c0a7219 */ /* 0x182fe40000001203 */
[----:B------:R-:W-:-:S05]  /*b270*/  SHF.R.U32.HI R3, RZ, R8, R3 ;  /* 0x00000008ff037219 */ /* 0x000fca0000011603 */
[----:B------:R-:W1:Y:S01]  /*b280*/  LDC R21, c[0x0][0x648] ;  /* 0x00019200ff157b82 */ /* 0x000e620000000800 */
[-C--:B--2---:R-:W-:Y:S02]  /*b290*/  SHF.L.U32 R4, R5, R28.reuse, RZ ;  /* 0x0000001c05047219 */ /* 0x084fe400000006ff */
[-CC-:B------:R-:W-:Y:S02]  /*b2a0*/  SHF.R.U64 R14, R10, R28.reuse, R3.reuse ;  /* 0x0000001c0a0e7219 */ /* 0x180fe40000001203 */
[----:B------:R-:W-:Y:S02]  /*b2b0*/  SHF.R.U32.HI R5, RZ, R28, R3 ;  /* 0x0000001cff057219 */ /* 0x000fe40000011603 */
[----:B------:R-:W-:Y:S01]  /*b2c0*/  LOP3.LUT R153, RZ, R4, RZ, 0x33, !PT ;  /* 0x00000004ff997212 */ /* 0x000fe200078e33ff */
[----:B------:R-:W2:Y:S01]  /*b2d0*/  LDC R25, c[0x0][0x638] ;  /* 0x00018e00ff197b82 */ /* 0x000ea20000000800 */
[----:B------:R-:W-:Y:S01]  /*b2e0*/  SHF.L.U32 R28, R7, R28, RZ ;  /* 0x0000001c071c7219 */ /* 0x000fe200000006ff */
[----:B------:R-:W-:-:S06]  /*b2f0*/  IMAD.MOV.U32 R4, RZ, RZ, R14 ;  /* 0x000000ffff047224 */ /* 0x000fcc00078e000e */
[----:B------:R-:W0:Y:S01]  /*b300*/  LDC R27, c[0x0][0x610] ;  /* 0x00018400ff1b7b82 */ /* 0x000e220000000800 */
[----:B------:R-:W-:Y:S05]  /*b310*/  @!P0 BRA `(.L_x_287) ;  /* 0x0000000000288947 */ /* 0x000fea0003800000 */
[----:B------:R-:W5:Y:S02]  /*b320*/  LDC R3, c[0x0][0x64c] ;  /* 0x00019300ff037b82 */ /* 0x000f640000000800 */
[----:B-----5:R-:W-:-:S05]  /*b330*/  IADD3 R3, P0, R14, R3, RZ ;  /* 0x000000030e037210 */ /* 0x020fca0007f1e0ff */
        /* <DEDUP_REMOVED lines=8> */
.L_x_287:
[----:B------:R-:W-:Y:S01]  /*b3c0*/  ISETP.NE.AND P0, PT, R2, 0x1, PT ;  /* 0x000000010200780c */ /* 0x000fe20003f05270 */
[----:B------:R-:W-:Y:S01]  /*b3d0*/  IMAD.MOV R13, RZ, RZ, -R13 ;  /* 0x000000ffff0d7224 */ /* 0x000fe200078e0a0d */
[----:B-1----:R-:W-:Y:S01]  /*b3e0*/  SHF.R.U64 R0, R4, R21, R5 ;  /* 0x0000001504007219 */ /* 0x002fe20000001205 */
[----:B0-----:R-:W-:Y:S01]  /*b3f0*/  VIADD R5, R20, 0xffffffff ;  /* 0xffffffff14057836 */ /* 0x001fe20000000000 */
[----:B------:R-:W-:-:S03]  /*b400*/  LOP3.LUT R153, R10, R153, RZ, 0xc0, !PT ;  /* 0x000000990a997212 */ /* 0x000fc600078ec0ff */
[----:B------:R-:W-:Y:S01]  /*b410*/  IMAD.MOV R3, RZ, RZ, -R0 ;  /* 0x000000ffff037224 */ /* 0x000fe200078e0a00 */
[----:B------:R-:W-:Y:S01]  /*b420*/  LOP3.LUT R5, R12, R5, RZ, 0xc0, !PT ;  /* 0x000000050c057212 */ /* 0x000fe200078ec0ff */
[----:B------:R-:W-:Y:S02]  /*b430*/  IMAD R153, R28, R0, R153 ;  /* 0x000000001c997224 */ /* 0x000fe400078e0299 */
[----:B--2---:R-:W-:Y:S01]  /*b440*/  IMAD R0, R3, R25, R14 ;  /* 0x0000001903007224 */ /* 0x004fe200078e020e */
[----:B------:R-:W-:Y:S01]  /*b450*/  MOV R3, 0x1 ;  /* 0x0000000100037802 */ /* 0x000fe20000000f00 */
[----:B---3--:R-:W-:Y:S02]  /*b460*/  @P0 IMAD R26, R15, R13, R24 ;  /* 0x0000000d0f1a0224 */ /* 0x008fe400078e0218 */
[----:B------:R-:W-:Y:S01]  /*b470*/  IMAD R4, R0, R20, R5 ;  /* 0x0000001400047224 */ /* 0x000fe200078e0205 */
[----:B------:R-:W-:Y:S01]  /*b480*/  PRMT R0, R3, 0x7610, R0 ;  /* 0x0000761003007816 */ /* 0x000fe20000000000 */
[----:B------:R-:W-:-:S05]  /*b490*/  IMAD R153, R153, R27, R26 ;  /* 0x0000001b99997224 */ /* 0x000fca00078e021a */
[----:B------:R-:W-:Y:S02]  /*b4a0*/  SEL R154, R4, R153, !P0 ;  /* 0x00000099049a7207 */ /* 0x000fe40004000000 */
[----:B------:R-:W-:-:S07]  /*b4b0*/  SEL R153, R153, R4, !P0 ;  /* 0x0000000499997207 */ /* 0x000fce0004000000 */
.L_x_285:
[----:B------:R-:W-:-:S13]  /*b4c0*/  LOP3.LUT P0, RZ, R0, 0xff, RZ, 0xc0, !PT ;  /* 0x000000ff00ff7812 */ /* 0x000fda000780c0ff */
[----:B------:R-:W-:Y:S05]  /*b4d0*/  @P0 BRA `(.L_x_288) ;  /* 0xffffff5c00380947 */ /* 0x000fea000383ffff */
[----:B------:R-:W-:Y:S05]  /*b4e0*/  EXIT ;  /* 0x000000000000794d */ /* 0x000fea0003800000 */
.L_x_7:
[----:B0-----:R-:W-:Y:S01]  /*b4f0*/  ULDC.64 UR4, c[0x0][0x650] ;  /* 0x0001940000047ab9 */ /* 0x001fe20000000a00 */
        /* <DEDUP_REMOVED lines=20> */
[----:B------:R-:W-:Y:S01]  /*b640*/  IMAD.WIDE.U32 R8, R13, R14, RZ ;  /* 0x0000000e0d087225 */ /* 0x000fe200078e00ff */
[----:B------:R-:W-:-:S03]  /*b650*/  MOV R12, R11 ;  /* 0x0000000b000c7202 */ /* 0x000fc60000000f00 */
[----:B------:R-:W-:Y:S01]  /*b660*/  IMAD.X R13, RZ, RZ, RZ, P0 ;  /* 0x000000ffff0d7224 */ /* 0x000fe200000e06ff */
[----:B------:R-:W-:-:S05]  /*b670*/  IADD3 RZ, P0, R9, R10, RZ ;  /* 0x0000000a09ff7210 */ /* 0x000fca0007f1e0ff */
[----:B------:R-:W-:-:S08]  /*b680*/  IMAD.WIDE.U32.X R12, R21, R15, R12, P0 ;  /* 0x0000000f150c7225 */ /* 0x000fd000000e040c */
.L_x_290:
[----:B------:R-:W0:Y:S01]  /*b690*/  LDC.64 R28, c[0x0][0x640] ;  /* 0x00019000ff1c7b82 */ /* 0x000e220000000a00 */
[-CC-:B------:R-:W-:Y:S01]  /*b6a0*/  SHF.R.U64 R22, R12, R6.reuse, R13.reuse ;  /* 0x000000060c167219 */ /* 0x180fe2000000120d */
[----:B------:R-:W-:Y:S01]  /*b6b0*/  IMAD.MOV.U32 R30, RZ, RZ, 0x1 ;  /* 0x00000001ff1e7424 */ /* 0x000fe200078e00ff */
[----:B------:R-:W-:Y:S02]  /*b6c0*/  SHF.R.U32.HI R6, RZ, R6, R13 ;  /* 0x00000006ff067219 */ /* 0x000fe4000001160d */
[----:B------:R-:W-:-:S03]  /*b6d0*/  IADD3 R11, P0, RZ, -R22, RZ ;  /* 0x80000016ff0b7210 */ /* 0x000fc60007f1e0ff */
[----:B------:R-:W1:Y:S02]  /*b6e0*/  LDC R10, c[0x0][0x618] ;  /* 0x00018600ff0a7b82 */ /* 0x000e640000000800 */
[----:B------:R-:W-:-:S04]  /*b6f0*/  IMAD.X R9, RZ, RZ, ~R6, P0 ;  /* 0x000000ffff097224 */ /* 0x000fc800000e0e06 */
[-C--:B------:R-:W-:Y:S02]  /*b700*/  IMAD R6, R9, R26.reuse, RZ ;  /* 0x0000001a09067224 */ /* 0x080fe400078e02ff */
[----:B------:R-:W2:Y:S01]  /*b710*/  LDC R12, c[0x0][0x608] ;  /* 0x00018200ff0c7b82 */ /* 0x000ea20000000800 */
[----:B------:R-:W-:-:S04]  /*b720*/  IMAD.WIDE.U32 R8, R11, R26, R16 ;  /* 0x0000001a0b087225 */ /* 0x000fc800078e0010 */
[----:B------:R-:W-:-:S03]  /*b730*/  IMAD R11, R11, R27, R6 ;  /* 0x0000001b0b0b7224 */ /* 0x000fc600078e0206 */
[----:B------:R-:W3:Y:S01]  /*b740*/  LDC R25, c[0x0][0x658] ;  /* 0x00019600ff197b82 */ /* 0x000ee20000000800 */
[----:B------:R-:W-:Y:S01]  /*b750*/  IMAD.IADD R9, R9, 0x1, R11 ;  /* 0x0000000109097824 */ /* 0x000fe200078e020b */
[----:B0-----:R-:W-:-:S04]  /*b760*/  ISETP.NE.U32.AND P0, PT, R28, RZ, PT ;  /* 0x000000ff1c00720c */ /* 0x001fc80003f05070 */
[----:B------:R-:W-:Y:S02]  /*b770*/  ISETP.NE.AND.EX P0, PT, R29, RZ, PT, P0 ;  /* 0x000000ff1d00720c */ /* 0x000fe40003f05300 */
[----:B------:R-:W0:Y:S01]  /*b780*/  LDC R20, c[0x0][0x600] ;  /* 0x00018000ff147b82 */ /* 0x000e220000000800 */
[-CC-:B-1----:R-:W-:Y:S01]  /*b790*/  SHF.R.U64 R14, R8, R10.reuse, R9.reuse ;  /* 0x0000000a080e7219 */ /* 0x182fe20000001209 */
[----:B------:R-:W-:Y:S01]  /*b7a0*/  IMAD.MOV.U32 R8, RZ, RZ, -0x1 ;  /* 0xffffffffff087424 */ /* 0x000fe200078e00ff */
[----:B------:R-:W-:-:S05]  /*b7b0*/  SHF.R.U32.HI R9, RZ, R10, R9 ;  /* 0x0000000aff097219 */ /* 0x000fca0000011609 */
[----:B------:R-:W1:Y:S01]  /*b7c0*/  LDC R26, c[0x0][0x648] ;  /* 0x00019200ff1a7b82 */ /* 0x000e620000000800 */
[-CC-:B--2---:R-:W-:Y:S02]  /*b7d0*/  SHF.R.U64 R21, R14, R12.reuse, R9.reuse ;  /* 0x0000000c0e157219 */ /* 0x184fe40000001209 */
[----:B------:R-:W-:-:S05]  /*b7e0*/  SHF.R.U32.HI R6, RZ, R12, R9 ;  /* 0x0000000cff067219 */ /* 0x000fca0000011609 */
[----:B------:R-:W2:Y:S01]  /*b7f0*/  LDC R27, c[0x0][0x638] ;  /* 0x00018e00ff1b7b82 */ /* 0x000ea20000000800 */
[-C--:B---3--:R-:W-:Y:S02]  /*b800*/  SHF.L.U32 R8, R8, R25.reuse, RZ ;  /* 0x0000001908087219 */ /* 0x088fe400000006ff */
[-CC-:B------:R-:W-:Y:S02]  /*b810*/  SHF.R.U64 R23, R21, R25.reuse, R6.reuse ;  /* 0x0000001915177219 */ /* 0x180fe40000001206 */
[----:B------:R-:W-:Y:S02]  /*b820*/  LOP3.LUT R32, RZ, R8, RZ, 0x33, !PT ;  /* 0x00000008ff207212 */ /* 0x000fe400078e33ff */
[----:B------:R-:W-:Y:S01]  /*b830*/  SHF.R.U32.HI R9, RZ, R25, R6 ;  /* 0x00000019ff097219 */ /* 0x000fe20000011606 */
[----:B------:R-:W3:Y:S01]  /*b840*/  LDC R31, c[0x0][0x610] ;  /* 0x00018400ff1f7b82 */ /* 0x000ee20000000800 */
[----:B------:R-:W-:Y:S01]  /*b850*/  IMAD.MOV.U32 R8, RZ, RZ, R23 ;  /* 0x000000ffff087224 */ /* 0x000fe200078e0017 */
[----:B------:R-:W-:Y:S06]  /*b860*/  @!P0 BRA `(.L_x_291) ;  /* 0x0000000000288947 */ /* 0x000fec0003800000 */
[----:B------:R-:W4:Y:S02]  /*b870*/  LDC R6, c[0x0][0x64c] ;  /* 0x00019300ff067b82 */ /* 0x000f240000000800 */
[----:B----4-:R-:W-:-:S05]  /*b880*/  IADD3 R13, P0, R23, R6, RZ ;  /* 0x00000006170d7210 */ /* 0x010fca0007f1e0ff */
        /* <DEDUP_REMOVED lines=8> */
.L_x_291:
[----:B------:R-:W-:Y:S02]  /*b910*/  ISETP.NE.AND P0, PT, R2, 0x1, PT ;  /* 0x000000010200780c */ /* 0x000fe40003f05270 */
[----:B-1----:R-:W-:Y:S01]  /*b920*/  SHF.R.U64 R6, R8, R26, R9 ;  /* 0x0000001a08067219 */ /* 0x002fe20000001209 */
[----:B0-----:R-:W-:Y:S01]  /*b930*/  VIADD R9, R20, 0xffffffff ;  /* 0xffffffff14097836 */ /* 0x001fe20000000000 */
[----:B------:R-:W-:Y:S02]  /*b940*/  SHF.L.U32 R30, R30, R25, RZ ;  /* 0x000000191e1e7219 */ /* 0x000fe400000006ff */
[----:B------:R-:W-:Y:S01]  /*b950*/  LOP3.LUT R5, R21, R32, RZ, 0xc0, !PT ;  /* 0x0000002015057212 */ /* 0x000fe200078ec0ff */
[----:B------:R-:W-:-:S04]  /*b960*/  IMAD.MOV R8, RZ, RZ, -R6 ;  /* 0x000000ffff087224 */ /* 0x000fc800078e0a06 */
[----:B------:R-:W-:Y:S01]  /*b970*/  IMAD R6, R30, R6, R5 ;  /* 0x000000061e067224 */ /* 0x000fe200078e0205 */
[----:B------:R-:W-:Y:S01]  /*b980*/  LOP3.LUT R5, R14, R9, RZ, 0xc0, !PT ;  /* 0x000000090e057212 */ /* 0x000fe200078ec0ff */
[----:B------:R-:W-:Y:S02]  /*b990*/  @P0 IMAD R3, R7, R24, R4 ;  /* 0x0000001807030224 */ /* 0x000fe400078e0204 */
[----:B--2---:R-:W-:Y:S02]  /*b9a0*/  IMAD R4, R8, R27, R23 ;  /* 0x0000001b08047224 */ /* 0x004fe400078e0217 */
[----:B---3--:R-:W-:Y:S02]  /*b9b0*/  IMAD R3, R6, R31, R3 ;  /* 0x0000001f06037224 */ /* 0x008fe400078e0203 */
[----:B------:R-:W-:Y:S02]  /*b9c0*/  IMAD R4, R4, R20, R5 ;  /* 0x0000001404047224 */ /* 0x000fe400078e0205 */
[----:B------:R-:W-:-:S02]  /*b9d0*/  IMAD.MOV.U32 R8, RZ, RZ, 0x1 ;  /* 0x00000001ff087424 */ /* 0x000fc400078e00ff */
[----:B------:R-:W-:Y:S01]  /*b9e0*/  IMAD.MOV.U32 R6, RZ, RZ, R22 ;  /* 0x000000ffff067224 */ /* 0x000fe200078e0016 */
[----:B------:R-:W-:Y:S02]  /*b9f0*/  SEL R21, R4, R3, !P0 ;  /* 0x0000000304157207 */ /* 0x000fe40004000000 */
[----:B------:R-:W-:-:S07]  /*ba00*/  SEL R20, R3, R4, !P0 ;  /* 0x0000000403147207 */ /* 0x000fce0004000000 */
.L_x_289:
[----:B------:R-:W-:-:S08]  /*ba10*/  NOP ;  /* 0x0000000000007918 */ /* 0x000fd00000000000 */
[----:B------:R-:W0:-:S00]  /*ba20*/  USETMAXREG.DEALLOC.CTAPOOL 0x28 ;  /* 0x00000028000079c8 */ /* 0x000e0000080e0500 */
[----:B0-----:R-:W-:-:S13]  /*ba30*/  ISETP.NE.AND P0, PT, R0, RZ, PT ;  /* 0x000000ff0000720c */ /* 0x001fda0003f05270 */
[----:B------:R-:W-:Y:S05]  /*ba40*/  @P0 EXIT ;  /* 0x000000000000094d */ /* 0x000fea0003800000 */
[----:B------:R-:W-:Y:S01]  /*ba50*/  LOP3.LUT P0, RZ, R8, 0xff, RZ, 0xc0, !PT ;  /* 0x000000ff08ff7812 */ /* 0x000fe2000780c0ff */
[----:B------:R-:W-:Y:S02]  /*ba60*/  IMAD.MOV.U32 R0, RZ, RZ, 0x1 ;  /* 0x00000001ff007424 */ /* 0x000fe400078e00ff */
[----:B------:R-:W-:-:S10]  /*ba70*/  IMAD.MOV.U32 R3, RZ, RZ, RZ ;  /* 0x000000ffff037224 */ /* 0x000fd400078e00ff */
[----:B------:R-:W-:Y:S05]  /*ba80*/  @!P0 BRA `(.L_x_292) ;  /* 0x0000000c00788947 */ /* 0x000fea0003800000 */
[----:B------:R-:W0:Y:S01]  /*ba90*/  LDC R0, c[0x0][0x28c] ;  /* 0x0000a300ff007b82 */ /* 0x000e220000000800 */
[----:B------:R-:W1:Y:S01]  /*baa0*/  S2R R11, SR_CgaCtaId ;  /* 0x00000000000b7919 */ /* 0x000e620000008800 */
[----:B------:R-:W-:Y:S01]  /*bab0*/  ULDC UR5, c[0x0][0x658] ;  /* 0x0001960000057ab9 */ /* 0x000fe20000000800 */
[----:B------:R-:W-:Y:S01]  /*bac0*/  UMOV UR7, 0xffffffff ;  /* 0xffffffff00077882 */ /* 0x000fe20000000000 */
[----:B------:R-:W-:Y:S01]  /*bad0*/  ULDC UR6, c[0x0][0xc] ;  /* 0x0000030000067ab9 */ /* 0x000fe20000000800 */
[----:B------:R-:W-:Y:S01]  /*bae0*/  USHF.L.U32 UR9, UR7, UR5, URZ ;  /* 0x0000000507097299 */ /* 0x000fe2000800063f */
[----:B------:R-:W-:Y:S01]  /*baf0*/  BSSY B0, `(.L_x_292) ;  /* 0x00000d7000007945 */ /* 0x000fe20003800000 */
[----:B------:R-:W-:Y:S01]  /*bb00*/  UMOV UR8, 0x1 ;  /* 0x0000000100087882 */ /* 0x000fe20000000000 */
[----:B------:R-:W-:Y:S01]  /*bb10*/  ULDC UR7, c[0x0][0x10] ;  /* 0x0000040000077ab9 */ /* 0x000fe20000000800 */
[----:B------:R-:W-:Y:S01]  /*bb20*/  USHF.L.U32 UR5, UR8, UR5, URZ ;  /* 0x0000000508057299 */ /* 0x000fe2000800063f */
[----:B------:R-:W-:Y:S01]  /*bb30*/  MOV R9, 0x1 ;  /* 0x0000000100097802 */ /* 0x000fe20000000f00 */
[----:B------:R-:W-:Y:S01]  /*bb40*/  UIMAD.WIDE.U32 UR6, UR6, UR7, URZ ;  /* 0x00000007060672a5 */ /* 0x000fe2000f8e003f */
[----:B------:R-:W-:Y:S01]  /*bb50*/  LOP3.LUT R13, R19, 0x2, RZ, 0xfc, !PT ;  /* 0x00000002130d7812 */ /* 0x000fe200078efcff */
[----:B------:R-:W-:Y:S01]  /*bb60*/  ULDC UR8, c[0x0][0x14] ;  /* 0x0000050000087ab9 */ /* 0x000fe20000000800 */
[----:B------:R-:W-:Y:S01]  /*bb70*/  ULDC UR4, c[0x0][0x600] ;  /* 0x0001800000047ab9 */ /* 0x000fe20000000800 */
[----:B------:R-:W-:-:S02]  /*bb80*/  UIMAD.WIDE.U32 UR30, UR6, UR8, URZ ;  /* 0x00000008061e72a5 */ /* 0x000fc4000f8e003f */
[----:B------:R-:W-:Y:S02]  /*bb90*/  UIMAD UR7, UR7, UR8, URZ ;  /* 0x00000008070772a4 */ /* 0x000fe4000f8e023f */
[----:B------:R-:W-:Y:S02]  /*bba0*/  UIADD3 UR4, UR4, -0x1, URZ ;  /* 0xffffffff04047890 */ /* 0x000fe4000fffe03f */
[----:B------:R-:W-:Y:S02]  /*bbb0*/  ULOP3.LUT UR6, URZ, UR9, URZ, 0x33, !UPT ;  /* 0x000000093f067292 */ /* 0x000fe4000f8e333f */
[----:B------:R-:W-:Y:S01]  /*bbc0*/  UIADD3 UR7, UR31, UR7, URZ ;  /* 0x000000071f077290 */ /* 0x000fe2000fffe03f */
[----:B0-----:R-:W-:Y:S01]  /*bbd0*/  VIADD R0, R0, 0x7f ;  /* 0x0000007f00007836 */ /* 0x001fe20000000000 */
[----:B------:R-:W-:-:S04]  /*bbe0*/  ULDC.64 UR38, c[0x0][0x198] ;  /* 0x0000660000267ab9 */ /* 0x000fc80000000a00 */
[----:B------:R-:W-:-:S04]  /*bbf0*/  SHF.R.S32.HI R3, RZ, 0x1f, R0 ;  /* 0x0000001fff037819 */ /* 0x000fc80000011400 */
[----:B------:R-:W-:Y:S01]  /*bc00*/  LEA.HI R8, R3, R0, RZ, 0x7 ;  /* 0x0000000003087211 */ /* 0x000fe200078f38ff */
[C---:B-1----:R-:W-:Y:S02]  /*bc10*/  IMAD.SHL.U32 R10, R11.reuse, 0x40, RZ ;  /* 0x000000400b0a7824 */ /* 0x042fe400078e00ff */
[----:B------:R-:W-:Y:S01]  /*bc20*/  IMAD.SHL.U32 R11, R11, 0x1000, RZ ;  /* 0x000010000b0b7824 */ /* 0x000fe200078e00ff */
[----:B------:R-:W-:Y:S01]  /*bc30*/  SHF.R.S32.HI R8, RZ, 0x7, R8 ;  /* 0x00000007ff087819 */ /* 0x000fe20000011408 */
[----:B------:R-:W-:Y:S01]  /*bc40*/  IMAD.MOV.U32 R0, RZ, RZ, 0x1 ;  /* 0x00000001ff007424 */ /* 0x000fe200078e00ff */
[----:B------:R-:W-:Y:S01]  /*bc50*/  LOP3.LUT R10, R10, 0x40, RZ, 0xc0, !PT ;  /* 0x000000400a0a7812 */ /* 0x000fe200078ec0ff */
[----:B------:R-:W-:Y:S01]  /*bc60*/  IMAD.MOV.U32 R3, RZ, RZ, RZ ;  /* 0x000000ffff037224 */ /* 0x000fe200078e00ff */
[----:B------:R-:W-:Y:S01]  /*bc70*/  LOP3.LUT R11, R11, 0x1000, RZ, 0xc0, !PT ;  /* 0x000010000b0b7812 */ /* 0x000fe200078ec0ff */
[----:B------:R-:W-:-:S07]  /*bc80*/  VIADD R12, R8, 0x1 ;  /* 0x00000001080c7836 */ /* 0x000fce0000000000 */
.L_x_303:
[----:B------:R-:W-:-:S03]  /*bc90*/  UMOV UR8, 0xffffffff ;  /* 0xffffffff00087882 */ /* 0x000fc60000000000 */
[----:B------:R-:W-:Y:S05]  /*bca0*/  BRA.DIV UR8, `(.L_x_293) ;  /* 0x0000000e08907947 */ /* 0x000fea000b800000 */
[----:B------:R-:W-:-:S13]  /*bcb0*/  ELECT P6, URZ, PT ;  /* 0x00000000003f782f */ /* 0x000fda00038c0000 */
.L_x_312:
[----:B------:R-:W0:Y:S01]  /*bcc0*/  LDC R4, c[0x0][0x28c] ;  /* 0x0000a300ff047b82 */ /* 0x000e220000000800 */
[----:B------:R-:W-:Y:S01]  /*bcd0*/  BSSY B1, `(.L_x_294) ;  /* 0x0000044000017945 */ /* 0x000fe20003800000 */
[----:B0-----:R-:W-:-:S13]  /*bce0*/  ISETP.LT.OR P6, PT, R4, 0x1, !P6 ;  /* 0x000000010400780c */ /* 0x001fda00077c1670 */
[----:B------:R-:W-:Y:S05]  /*bcf0*/  @P6 BRA `(.L_x_295) ;  /* 0x0000000400046947 */ /* 0x000fea0003800000 */
[----:B------:R-:W-:Y:S01]  /*bd00*/  IMAD.SHL.U32 R22, R20, 0x100, RZ ;  /* 0x0000010014167824 */ /* 0x000fe200078e00ff */
[----:B------:R-:W-:Y:S01]  /*bd10*/  MOV R24, RZ ;  /* 0x000000ff00187202 */ /* 0x000fe20000000f00 */
[----:B------:R-:W-:Y:S02]  /*bd20*/  IMAD R21, R21, 0x80, R10 ;  /* 0x0000008015157824 */ /* 0x000fe400078e020a */
[----:B------:R-:W-:Y:S02]  /*bd30*/  IMAD.MOV.U32 R4, RZ, RZ, R12 ;  /* 0x000000ffff047224 */ /* 0x000fe400078e000c */
[----:B------:R-:W-:Y:S02]  /*bd40*/  IMAD.MOV.U32 R5, RZ, RZ, R0 ;  /* 0x000000ffff057224 */ /* 0x000fe400078e0000 */
[----:B------:R-:W-:-:S07]  /*bd50*/  IMAD.MOV.U32 R14, RZ, RZ, R3 ;  /* 0x000000ffff0e7224 */ /* 0x000fce00078e0003 */
.L_x_298:
[----:B------:R-:W0:Y:S01]  /*bd60*/  S2R R20, SR_CgaCtaId ;  /* 0x0000000000147919 */ /* 0x000e220000008800 */
[----:B------:R-:W-:Y:S02]  /*bd70*/  MOV R7, 0x400 ;  /* 0x0000040000077802 */ /* 0x000fe40000000f00 */
[----:B------:R-:W-:-:S13]  /*bd80*/  LOP3.LUT P1, RZ, R18, 0x7f, RZ, 0xc0, !PT ;  /* 0x0000007f12ff7812 */ /* 0x000fda000782c0ff */
[----:B------:R-:W1:Y:S01]  /*bd90*/  @!P1 LDC R15, c[0x0][0x500] ;  /* 0x00014000ff0f9b82 */ /* 0x000e620000000800 */
[----:B0-----:R-:W-:Y:S02]  /*bda0*/  LEA R23, R20, R7, 0x18 ;  /* 0x0000000714177211 */ /* 0x001fe400078ec0ff */
[----:B------:R-:W-:-:S03]  /*bdb0*/  SHF.L.U32 R7, R5, 0x1f, RZ ;  /* 0x0000001f05077819 */ /* 0x000fc600000006ff */
[----:B------:R-:W-:-:S04]  /*bdc0*/  IMAD R20, R14, 0x8, R23 ;  /* 0x000000080e147824 */ /* 0x000fc800078e0217 */
[----:B------:R-:W0:Y:S02]  /*bdd0*/  SYNCS.PHASECHK.TRANS64.TRYWAIT P0, [R20+URZ+0x10], R7 ;  /* 0x00001007140075a7 */ /* 0x000e24000800017f */
[----:B01----:R-:W-:Y:S05]  /*bde0*/  @!P0 BRA `(.L_x_296) ;  /* 0x0000000c00608947 */ /* 0x003fea0003800000 */
.L_x_313:
[----:B0-----:R-:W-:Y:S01]  /*bdf0*/  PRMT R7, R13, 0x9910, RZ ;  /* 0x000099100d077816 */ /* 0x001fe200000000ff */
[----:B------:R0:W-:Y:S03]  /*be00*/  @!P1 SYNCS.ARRIVE.TRANS64 RZ, [R20+URZ], R15 ;  /* 0x0000000f14ff99a7 */ /* 0x0001e6000800003f */
[----:B------:R-:W-:-:S13]  /*be10*/  ISETP.NE.AND P0, PT, R7, 0x2, PT ;  /* 0x000000020700780c */ /* 0x000fda0003f05270 */
[----:B0-----:R-:W-:Y:S05]  /*be20*/  @P0 BRA `(.L_x_297) ;  /* 0x0000000000040947 */ /* 0x001fea0003800000 */
[----:B------:R-:W-:Y:S01]  /*be30*/  BPT.TRAP 0x1 ;  /* 0x000000040000795c */ /* 0x000fe20000300000 */
.L_x_297:
[----:B------:R-:W-:Y:S01]  /*be40*/  IMAD R7, R14, 0x10000, R23 ;  /* 0x000100000e077824 */ /* 0x000fe200078e0217 */
[----:B------:R-:W-:Y:S01]  /*be50*/  R2UR UR34, R24 ;  /* 0x00000000182272ca */ /* 0x000fe200000e0000 */
[----:B------:R-:W-:Y:S01]  /*be60*/  VIADD R4, R4, 0xffffffff ;  /* 0xffffffff04047836 */ /* 0x000fe20000000000 */
[----:B------:R-:W-:Y:S01]  /*be70*/  R2UR UR33, R20 ;  /* 0x00000000142172ca */ /* 0x000fe200000e0000 */
[----:B------:R-:W-:Y:S01]  /*be80*/  UIADD3 UR14, UP0, UR38, 0xf0, URZ ;  /* 0x000000f0260e7890 */ /* 0x000fe2000ff1e03f */
[----:B------:R-:W-:Y:S01]  /*be90*/  R2UR UR24, R7 ;  /* 0x00000000071872ca */ /* 0x000fe200000e0000 */
[----:B------:R-:W-:Y:S01]  /*bea0*/  IMAD R7, R14, 0x4000, R11 ;  /* 0x000040000e077824 */ /* 0x000fe200078e020b */
[----:B------:R-:W-:Y:S01]  /*beb0*/  R2UR UR36, R6 ;  /* 0x00000000062472ca */ /* 0x000fe200000e0000 */
[----:B------:R-:W-:Y:S01]  /*bec0*/  UIADD3 UR40, UP1, UR38, 0x1f0, URZ ;  /* 0x000001f026287890 */ /* 0x000fe2000ff3e03f */
[----:B------:R-:W-:Y:S01]  /*bed0*/  R2UR UR35, R22 ;  /* 0x00000000162372ca */ /* 0x000fe200000e0000 */
[----:B------:R-:W-:Y:S01]  /*bee0*/  IMAD R7, R7, 0x2, R23 ;  /* 0x0000000207077824 */ /* 0x000fe200078e0217 */
[----:B------:R-:W-:Y:S01]  /*bef0*/  R2UR UR19, R21 ;  /* 0x00000000151372ca */ /* 0x000fe200000e0000 */
[----:B------:R-:W-:Y:S01]  /*bf00*/  UIADD3.X UR15, URZ, UR39, URZ, UP0, !UPT ;  /* 0x000000273f0f7290 */ /* 0x000fe200087fe43f */
[----:B------:R-:W-:Y:S01]  /*bf10*/  ISETP.GT.AND P1, PT, R4, 0x1, PT ;  /* 0x000000010400780c */ /* 0x000fe20003f24270 */
[----:B------:R-:W-:Y:S01]  /*bf20*/  UIADD3 UR26, UR34, 0x40, URZ ;  /* 0x00000040221a7890 */ /* 0x000fe2000fffe03f */
[----:B------:R-:W-:Y:S01]  /*bf30*/  R2UR UR8, R7 ;  /* 0x00000000070872ca */ /* 0x000fe200000e0000 */
[----:B------:R-:W-:Y:S01]  /*bf40*/  UIADD3.X UR41, URZ, UR39, URZ, UP1, !UPT ;  /* 0x000000273f297290 */ /* 0x000fe20008ffe43f */
[----:B------:R-:W-:Y:S01]  /*bf50*/  IADD3 R14, R14, 0x1, RZ ;  /* 0x000000010e0e7810 */ /* 0x000fe20007ffe0ff */
[----:B------:R-:W-:Y:S01]  /*bf60*/  UIADD3 UR32, UR24, 0x100, URZ ;  /* 0x0000010018207890 */ /* 0x000fe2000fffe03f */
[----:B------:R-:W-:Y:S01]  /*bf70*/  VIADD R24, R24, 0x80 ;  /* 0x0000008018187836 */ /* 0x000fe20000000000 */
[----:B------:R-:W-:Y:S01]  /*bf80*/  UIADD3 UR24, UR24, 0x8100, URZ ;  /* 0x0000810018187890 */ /* 0x000fe2000fffe03f */
[----:B------:R-:W-:Y:S01]  /*bf90*/  ISETP.NE.AND P0, PT, R14, 0x2, PT ;  /* 0x000000020e00780c */ /* 0x000fe20003f05270 */
[----:B------:R-:W-:Y:S01]  /*bfa0*/  UMOV UR22, 0x0 ;  /* 0x0000000000167882 */ /* 0x000fe20000000000 */
[----:B------:R-:W-:Y:S01]  /*bfb0*/  UMOV UR23, 0x10000000 ;  /* 0x1000000000177882 */ /* 0x000fe20000000000 */
[----:B------:R-:W-:Y:S01]  /*bfc0*/  UMOV UR25, UR33 ;  /* 0x0000002100197c82 */ /* 0x000fe20008000000 */
[----:B------:R-:W-:Y:S01]  /*bfd0*/  UMOV UR28, UR36 ;  /* 0x00000024001c7c82 */ /* 0x000fe20008000000 */
[----:B------:R-:W-:Y:S01]  /*bfe0*/  UMOV UR27, UR35 ;  /* 0x00000023001b7c82 */ /* 0x000fe20008000000 */
[----:B------:R-:W-:Y:S01]  /*bff0*/  UMOV UR13, 0x30000 ;  /* 0x00030000000d7882 */ /* 0x000fe20000000000 */
[----:B------:R-:W-:Y:S01]  /*c000*/  UIADD3 UR16, UR8, 0x20100, URZ ;  /* 0x0002010008107890 */ /* 0x000fe2000fffe03f */
[----:B------:R0:W-:Y:S01]  /*c010*/  UTMALDG.3D [UR32], [UR14], desc[UR22] ;  /* 0x000016200e0075b4 */ /* 0x0001e20008011000 */
[----:B------:R-:W-:Y:S01]  /*c020*/  UIADD3 UR8, UR8, 0x24100, URZ ;  /* 0x0002410008087890 */ /* 0x000fe2000fffe03f */
[----:B------:R-:W-:Y:S01]  /*c030*/  SEL R20, RZ, 0x1, P0 ;  /* 0x00000001ff147807 */ /* 0x000fe20000000000 */
[----:B------:R-:W-:Y:S01]  /*c040*/  UMOV UR17, UR33 ;  /* 0x0000002100117c82 */ /* 0x000fe20008000000 */
[----:B------:R-:W-:Y:S01]  /*c050*/  UMOV UR18, UR34 ;  /* 0x0000002200127c82 */ /* 0x000fe20008000000 */
[----:B------:R-:W-:Y:S01]  /*c060*/  UMOV UR20, UR36 ;  /* 0x0000002400147c82 */ /* 0x000fe20008000000 */
[----:B------:R-:W-:Y:S01]  /*c070*/  UMOV UR9, UR33 ;  /* 0x0000002100097c82 */ /* 0x000fe20008000000 */
[----:B------:R-:W-:Y:S01]  /*c080*/  UMOV UR11, UR19 ;  /* 0x00000013000b7c82 */ /* 0x000fe20008000000 */
[----:B------:R-:W-:Y:S01]  /*c090*/  UMOV UR12, UR36 ;  /* 0x00000024000c7c82 */ /* 0x000fe20008000000 */
[----:B------:R0:W-:Y:S01]  /*c0a0*/  UTMALDG.3D [UR24], [UR14], desc[UR22] ;  /* 0x000016180e0075b4 */ /* 0x0001e20008011000 */
[----:B------:R-:W-:Y:S01]  /*c0b0*/  UMOV UR10, UR26 ;  /* 0x0000001a000a7c82 */ /* 0x000fe20008000000 */
[----:B------:R-:W-:-:S02]  /*c0c0*/  LOP3.LUT R5, R5, R20, RZ, 0x3c, !PT ;  /* 0x0000001405057212 */ /* 0x000fc400078e3cff */
[----:B------:R-:W-:Y:S01]  /*c0d0*/  SEL R14, R14, RZ, P0 ;  /* 0x000000ff0e0e7207 */ /* 0x000fe20000000000 */
[----:B------:R0:W-:Y:S01]  /*c0e0*/  UTMALDG.3D.MULTICAST [UR16], [UR40], UR13, desc[UR22] ;  /* 0x00001610280073b4 */ /* 0x0001e2000801180d */
[----:B------:R0:W-:Y:S02]  /*c0f0*/  UTMALDG.3D.MULTICAST [UR8], [UR40], UR13, desc[UR22] ;  /* 0x00001608280073b4 */ /* 0x0001e4000801180d */
[----:B0-----:R-:W-:Y:S05]  /*c100*/  @P1 BRA `(.L_x_298) ;  /* 0xfffffffc00141947 */ /* 0x001fea000383ffff */
.L_x_295:
[----:B------:R-:W-:Y:S05]  /*c110*/  BSYNC B1 ;  /* 0x0000000000017941 */ /* 0x000fea0003800000 */
.L_x_294:
[----:B------:R-:W-:Y:S01]  /*c120*/  LOP3.LUT P1, RZ, R9, 0xff, RZ, 0xc0, !PT ;  /* 0x000000ff09ff7812 */ /* 0x000fe2000782c0ff */
[----:B------:R-:W-:Y:S01]  /*c130*/  IMAD.IADD R3, R8, 0x1, R3 ;  /* 0x0000000108037824 */ /* 0x000fe200078e0203 */
[----:B------:R-:W-:Y:S01]  /*c140*/  IADD3 R16, P2, R16, UR30, RZ ;  /* 0x0000001e10107c10 */ /* 0x000fe2000ff5e0ff */
[----:B------:R-:W-:Y:S01]  /*c150*/  ULDC.64 UR8, c[0x0][0x650] ;  /* 0x0001940000087ab9 */ /* 0x000fe20000000a00 */
[----:B------:R-:W-:Y:S01]  /*c160*/  BSSY B1, `(.L_x_299) ;  /* 0x000006d000017945 */ /* 0x000fe20003800000 */
[----:B------:R-:W-:Y:S01]  /*c170*/  IMAD.MOV.U32 R20, RZ, RZ, -0x1 ;  /* 0xffffffffff147424 */ /* 0x000fe200078e00ff */
[----:B------:R-:W-:Y:S01]  /*c180*/  ISETP.GT.U32.AND P0, PT, R3, 0x1, PT ;  /* 0x000000010300780c */ /* 0x000fe20003f04070 */
[----:B------:R-:W-:Y:S01]  /*c190*/  IMAD.MOV.U32 R21, RZ, RZ, -0x1 ;  /* 0xffffffffff157424 */ /* 0x000fe200078e00ff */
[----:B------:R-:W-:Y:S02]  /*c1a0*/  SHF.R.U32.HI R4, RZ, 0x1, R3 ;  /* 0x00000001ff047819 */ /* 0x000fe40000011603 */
[----:B------:R-:W-:-:S02]  /*c1b0*/  ISETP.LT.U32.AND P0, PT, R8, 0x2, P0 ;  /* 0x000000020800780c */ /* 0x000fc40000701070 */
[----:B------:R-:W-:Y:S01]  /*c1c0*/  IADD3.X R17, R17, UR7, RZ, P2, !PT ;  /* 0x0000000711117c10 */ /* 0x000fe200097fe4ff */
[----:B------:R-:W0:Y:S01]  /*c1d0*/  @P1 S2R R6, SR_CgaCtaId ;  /* 0x0000000000061919 */ /* 0x000e220000008800 */
[----:B------:R-:W-:Y:S02]  /*c1e0*/  @P1 MOV R5, 0x400 ;  /* 0x0000040000051802 */ /* 0x000fe40000000f00 */
[----:B------:R-:W-:Y:S02]  /*c1f0*/  ISETP.GE.U32.AND P2, PT, R16, UR8, PT ;  /* 0x0000000810007c0c */ /* 0x000fe4000bf46070 */
[----:B------:R-:W-:Y:S02]  /*c200*/  LOP3.LUT R4, R4, 0x1, RZ, 0xc0, !PT ;  /* 0x0000000104047812 */ /* 0x000fe400078ec0ff */
[----:B------:R-:W-:Y:S02]  /*c210*/  LOP3.LUT R3, R3, 0x1, RZ, 0xc0, !PT ;  /* 0x0000000103037812 */ /* 0x000fe400078ec0ff */
[----:B------:R-:W-:-:S02]  /*c220*/  PRMT R9, RZ, 0x7610, R9 ;  /* 0x00007610ff097816 */ /* 0x000fc40000000009 */
[----:B0-----:R-:W-:Y:S01]  /*c230*/  @P1 LEA R5, R6, R5, 0x18 ;  /* 0x0000000506051211 */ /* 0x001fe200078ec0ff */
[----:B------:R-:W-:-:S03]  /*c240*/  IMAD.MOV.U32 R6, RZ, RZ, -0x1 ;  /* 0xffffffffff067424 */ /* 0x000fc600078e00ff */
[----:B------:R0:W-:Y:S01]  /*c250*/  @P1 SYNCS.ARRIVE.TRANS64.A1T0 RZ, [R5+URZ+0x38], RZ ;  /* 0x000038ff05ff19a7 */ /* 0x0001e2000810003f */
[----:B------:R-:W-:-:S04]  /*c260*/  ISETP.NE.U32.AND P1, PT, R4, 0x1, PT ;  /* 0x000000010400780c */ /* 0x000fc80003f25070 */
[----:B------:R-:W-:Y:S02]  /*c270*/  ISETP.GT.U32.AND P1, PT, R8, 0x1, !P1 ;  /* 0x000000010800780c */ /* 0x000fe40004f24070 */
[----:B0-----:R-:W-:Y:S02]  /*c280*/  SEL R5, RZ, 0x1, !P0 ;  /* 0x00000001ff057807 */ /* 0x001fe40004000000 */
[----:B------:R-:W-:Y:S02]  /*c290*/  ISETP.GE.U32.AND.EX P0, PT, R17, UR9, PT, P2 ;  /* 0x0000000911007c0c */ /* 0x000fe4000bf06120 */
[----:B------:R-:W-:-:S04]  /*c2a0*/  SEL R4, RZ, 0x1, !P1 ;  /* 0x00000001ff047807 */ /* 0x000fc80004800000 */
[----:B------:R-:W-:Y:S02]  /*c2b0*/  LOP3.LUT R0, R4, R0, R5, 0x96, !PT ;  /* 0x0000000004007212 */ /* 0x000fe400078e9605 */
[----:B------:R-:W-:-:S05]  /*c2c0*/  PRMT R4, RZ, 0x7610, R4 ;  /* 0x00007610ff047816 */ /* 0x000fca0000000004 */
[----:B------:R-:W-:Y:S05]  /*c2d0*/  @P0 BRA `(.L_x_300) ;  /* 0x0000000400540947 */ /* 0x000fea0003800000 */
[----:B------:R-:W0:Y:S01]  /*c2e0*/  S2R R15, SR_CTAID.X ;  /* 0x00000000000f7919 */ /* 0x000e220000002500 */
[----:B------:R-:W-:Y:S01]  /*c2f0*/  ULDC.64 UR8, c[0x0][0x628] ;  /* 0x00018a0000087ab9 */ /* 0x000fe20000000a00 */
[----:B------:R-:W-:Y:S01]  /*c300*/  ULDC UR11, c[0x0][0x630] ;  /* 0x00018c00000b7ab9 */ /* 0x000fe20000000800 */
[----:B------:R-:W-:Y:S01]  /*c310*/  ISETP.NE.U32.AND P0, PT, RZ, UR8, PT ;  /* 0x00000008ff007c0c */ /* 0x000fe2000bf05070 */
[----:B------:R-:W1:Y:S01]  /*c320*/  S2R R20, SR_CTAID.Y ;  /* 0x0000000000147919 */ /* 0x000e620000002600 */
[----:B------:R-:W-:Y:S01]  /*c330*/  ULDC UR12, c[0x0][0x150] ;  /* 0x00005400000c7ab9 */ /* 0x000fe20000000800 */
[----:B------:R-:W-:Y:S01]  /*c340*/  IMAD.MOV.U32 R4, RZ, RZ, R16 ;  /* 0x000000ffff047224 */ /* 0x000fe200078e0010 */
[----:B------:R-:W-:Y:S02]  /*c350*/  ISETP.NE.AND.EX P0, PT, RZ, UR9, PT, P0 ;  /* 0x00000009ff007c0c */ /* 0x000fe4000bf05300 */
[----:B------:R-:W-:Y:S02]  /*c360*/  MOV R5, R17 ;  /* 0x0000001100057202 */ /* 0x000fe40000000f00 */
[----:B0-----:R-:W-:-:S09]  /*c370*/  I2FP.F32.U32 R22, R15 ;  /* 0x0000000f00167245 */ /* 0x001fd20000201000 */
[----:B------:R-:W-:Y:S05]  /*c380*/  @!P0 BRA `(.L_x_301) ;  /* 0x0000000000288947 */ /* 0x000fea0003800000 */
[----:B------:R-:W-:Y:S02]  /*c390*/  ULDC UR10, c[0x0][0x634] ;  /* 0x00018d00000a7ab9 */ /* 0x000fe40000000800 */
[----:B------:R-:W-:-:S05]  /*c3a0*/  IADD3 R5, P0, R16, UR10, RZ ;  /* 0x0000000a10057c10 */ /* 0x000fca000ff1e0ff */
[----:B------:R-:W-:-:S04]  /*c3b0*/  IMAD.X R21, RZ, RZ, R17, P0 ;  /* 0x000000ffff157224 */ /* 0x000fc800000e0611 */
[----:B------:R-:W-:-:S04]  /*c3c0*/  IMAD.WIDE.U32 R6, R21, UR8, RZ ;  /* 0x0000000815067c25 */ /* 0x000fc8000f8e00ff */
[----:B------:R-:W-:-:S04]  /*c3d0*/  IMAD.WIDE.U32 R6, P0, R5, UR9, R6 ;  /* 0x0000000905067c25 */ /* 0x000fc8000f800006 */
[----:B------:R-:W-:-:S04]  /*c3e0*/  IMAD.WIDE.U32 R4, R5, UR8, RZ ;  /* 0x0000000805047c25 */ /* 0x000fc8000f8e00ff */
[----:B------:R-:W-:Y:S01]  /*c3f0*/  IMAD.MOV.U32 R4, RZ, RZ, R7 ;  /* 0x000000ffff047224 */ /* 0x000fe200078e0007 */
[----:B------:R-:W-:Y:S01]  /*c400*/  IADD3 RZ, P1, R5, R6, RZ ;  /* 0x0000000605ff7210 */ /* 0x000fe20007f3e0ff */
[----:B------:R-:W-:-:S04]  /*c410*/  IMAD.X R5, RZ, RZ, RZ, P0 ;  /* 0x000000ffff057224 */ /* 0x000fc800000e06ff */
[----:B------:R-:W-:-:S08]  /*c420*/  IMAD.WIDE.U32.X R4, R21, UR9, R4, P1 ;  /* 0x0000000915047c25 */ /* 0x000fd000088e0404 */
.L_x_301:
[--C-:B------:R-:W-:Y:S01]  /*c430*/  SHF.R.U64 R14, R4, UR11, R5.reuse ;  /* 0x0000000b040e7c19 */ /* 0x100fe20008001205 */
[----:B------:R-:W-:Y:S01]  /*c440*/  FMUL R22, R22, UR12 ;  /* 0x0000000c16167c20 */ /* 0x000fe20008400000 */
[----:B------:R-:W-:Y:S01]  /*c450*/  SHF.R.U32.HI R4, RZ, UR11, R5 ;  /* 0x0000000bff047c19 */ /* 0x000fe20008011605 */
[----:B------:R-:W0:Y:S01]  /*c460*/  LDC R6, c[0x0][0x144] ;  /* 0x00005100ff067b82 */ /* 0x000e220000000800 */
[----:B------:R-:W-:Y:S01]  /*c470*/  IADD3 R5, P0, RZ, -R14, RZ ;  /* 0x8000000eff057210 */ /* 0x000fe20007f1e0ff */
[----:B------:R-:W-:Y:S01]  /*c480*/  ULDC UR10, c[0x0][0x154] ;  /* 0x00005500000a7ab9 */ /* 0x000fe20000000800 */
[----:B-1----:R-:W-:Y:S01]  /*c490*/  I2FP.F32.U32 R7, R20 ;  /* 0x0000001400077245 */ /* 0x002fe20000201000 */
[----:B------:R-:W-:Y:S01]  /*c4a0*/  ULDC.64 UR8, c[0x0][0x620] ;  /* 0x0001880000087ab9 */ /* 0x000fe20000000a00 */
[----:B------:R-:W1:Y:S01]  /*c4b0*/  F2I.U32.TRUNC.NTZ R22, R22 ;  /* 0x0000001600167305 */ /* 0x000e62000020f000 */
[----:B------:R-:W-:Y:S01]  /*c4c0*/  IMAD.X R4, RZ, RZ, ~R4, P0 ;  /* 0x000000ffff047224 */ /* 0x000fe200000e0e04 */
[----:B------:R-:W-:Y:S01]  /*c4d0*/  ISETP.NE.AND P2, PT, R2, 0x1, PT ;  /* 0x000000010200780c */ /* 0x000fe20003f45270 */
[----:B------:R-:W-:Y:S01]  /*c4e0*/  FMUL R23, R7, UR10 ;  /* 0x0000000a07177c20 */ /* 0x000fe20008400000 */
[----:B------:R-:W2:Y:S01]  /*c4f0*/  LDC R25, c[0x0][0x148] ;  /* 0x00005200ff197b82 */ /* 0x000ea20000000800 */
[----:B------:R-:W-:Y:S01]  /*c500*/  IMAD R4, R4, UR8, RZ ;  /* 0x0000000804047c24 */ /* 0x000fe2000f8e02ff */
[----:B------:R-:W-:-:S02]  /*c510*/  ULDC.64 UR10, c[0x0][0x640] ;  /* 0x00019000000a7ab9 */ /* 0x000fc40000000a00 */
[----:B------:R-:W-:Y:S01]  /*c520*/  ISETP.NE.U32.AND P0, PT, RZ, UR10, PT ;  /* 0x0000000aff007c0c */ /* 0x000fe2000bf05070 */
[----:B------:R-:W3:Y:S01]  /*c530*/  F2I.U32.TRUNC.NTZ R23, R23 ;  /* 0x0000001700177305 */ /* 0x000ee2000020f000 */
[C---:B------:R-:W-:Y:S02]  /*c540*/  IMAD R7, R5.reuse, UR9, R4 ;  /* 0x0000000905077c24 */ /* 0x040fe4000f8e0204 */
[----:B------:R-:W-:Y:S01]  /*c550*/  IMAD.WIDE.U32 R4, R5, UR8, R16 ;  /* 0x0000000805047c25 */ /* 0x000fe2000f8e0010 */
[----:B------:R-:W-:Y:S01]  /*c560*/  ULDC UR8, c[0x0][0x618] ;  /* 0x0001860000087ab9 */ /* 0x000fe20000000800 */
[----:B------:R-:W-:Y:S02]  /*c570*/  ISETP.NE.AND.EX P0, PT, RZ, UR11, PT, P0 ;  /* 0x0000000bff007c0c */ /* 0x000fe4000bf05300 */
[----:B------:R-:W-:Y:S02]  /*c580*/  IMAD.IADD R5, R5, 0x1, R7 ;  /* 0x0000000105057824 */ /* 0x000fe400078e0207 */
[----:B-1----:R-:W-:-:S03]  /*c590*/  IMAD.MOV R22, RZ, RZ, -R22 ;  /* 0x000000ffff167224 */ /* 0x002fc600078e0a16 */
[----:B------:R-:W-:Y:S01]  /*c5a0*/  SHF.R.U64 R21, R4, UR8, R5 ;  /* 0x0000000804157c19 */ /* 0x000fe20008001205 */
[----:B0-----:R-:W-:Y:S01]  /*c5b0*/  IMAD R15, R6, R22, R15 ;  /* 0x00000016060f7224 */ /* 0x001fe200078e020f */
[----:B------:R-:W-:Y:S01]  /*c5c0*/  SHF.R.U32.HI R4, RZ, UR8, R5 ;  /* 0x00000008ff047c19 */ /* 0x000fe20008011605 */
[----:B------:R-:W-:Y:S01]  /*c5d0*/  ULDC UR8, c[0x0][0x608] ;  /* 0x0001820000087ab9 */ /* 0x000fe20000000800 */
[----:B---3--:R-:W-:Y:S02]  /*c5e0*/  IMAD.MOV R6, RZ, RZ, -R23 ;  /* 0x000000ffff067224 */ /* 0x008fe400078e0a17 */
[--C-:B------:R-:W-:Y:S02]  /*c5f0*/  SHF.R.U32.HI R5, RZ, UR8, R4.reuse ;  /* 0x00000008ff057c19 */ /* 0x100fe40008011604 */
[----:B------:R-:W-:Y:S01]  /*c600*/  SHF.R.U64 R22, R21, UR8, R4 ;  /* 0x0000000815167c19 */ /* 0x000fe20008001204 */
[----:B------:R-:W-:Y:S01]  /*c610*/  ULDC UR8, c[0x0][0x658] ;  /* 0x0001960000087ab9 */ /* 0x000fe20000000800 */
[----:B--2---:R-:W-:Y:S01]  /*c620*/  @P2 IMAD R15, R25, R6, R20 ;  /* 0x00000006190f2224 */ /* 0x004fe200078e0214 */
[----:B------:R-:W-:-:S02]  /*c630*/  SHF.R.U32.HI R23, RZ, UR8, R5 ;  /* 0x00000008ff177c19 */ /* 0x000fc40008011605 */
[----:B------:R-:W-:-:S03]  /*c640*/  SHF.R.U64 R20, R22, UR8, R5 ;  /* 0x0000000816147c19 */ /* 0x000fc60008001205 */
[----:B------:R-:W-:Y:S01]  /*c650*/  IMAD.MOV.U32 R5, RZ, RZ, R23 ;  /* 0x000000ffff057224 */ /* 0x000fe200078e0017 */
[----:B------:R-:W-:Y:S01]  /*c660*/  MOV R6, R20 ;  /* 0x0000001400067202 */ /* 0x000fe20000000f00 */
[----:B------:R-:W-:Y:S06]  /*c670*/  @!P0 BRA `(.L_x_302) ;  /* 0x00000000002c8947 */ /* 0x000fec0003800000 */
        /* <DEDUP_REMOVED lines=9> */
[----:B------:R-:W-:-:S04]  /*c710*/  IMAD.WIDE.U32.X R4, R23, UR11, R4, P1 ;  /* 0x0000000b17047c25 */ /* 0x000fc800088e0404 */
[----:B------:R-:W-:-:S07]  /*c720*/  IMAD.MOV.U32 R6, RZ, RZ, R4 ;  /* 0x000000ffff067224 */ /* 0x000fce00078e0004 */
.L_x_302:
[----:B------:R-:W-:Y:S01]  /*c730*/  ULDC UR8, c[0x0][0x648] ;  /* 0x0001920000087ab9 */ /* 0x000fe20000000800 */
[----:B------:R-:W-:Y:S01]  /*c740*/  LOP3.LUT R4, R22, UR6, RZ, 0xc0, !PT ;  /* 0x0000000616047c12 */ /* 0x000fe2000f8ec0ff */
[----:B------:R-:W-:Y:S01]  /*c750*/  ULDC UR9, c[0x0][0x610] ;  /* 0x0001840000097ab9 */ /* 0x000fe20000000800 */
[----:B------:R-:W-:Y:S01]  /*c760*/  SHF.R.U64 R5, R6, UR8, R5 ;  /* 0x0000000806057c19 */ /* 0x000fe20008001205 */
[----:B------:R-:W-:Y:S01]  /*c770*/  ULDC UR8, c[0x0][0x638] ;  /* 0x00018e0000087ab9 */ /* 0x000fe20000000800 */
[----:B------:R-:W-:Y:S02]  /*c780*/  LOP3.LUT R21, R21, UR4, RZ, 0xc0, !PT ;  /* 0x0000000415157c12 */ /* 0x000fe4000f8ec0ff */
[----:B------:R-:W-:Y:S01]  /*c790*/  MOV R6, R14 ;  /* 0x0000000e00067202 */ /* 0x000fe20000000f00 */
[----:B------:R-:W-:Y:S02]  /*c7a0*/  IMAD.MOV R7, RZ, RZ, -R5 ;  /* 0x000000ffff077224 */ /* 0x000fe400078e0a05 */
[----:B------:R-:W-:-:S02]  /*c7b0*/  IMAD R4, R5, UR5, R4 ;  /* 0x0000000505047c24 */ /* 0x000fc4000f8e0204 */
[----:B------:R-:W-:Y:S01]  /*c7c0*/  IMAD R20, R7, UR8, R20 ;  /* 0x0000000807147c24 */ /* 0x000fe2000f8e0214 */
[----:B------:R-:W-:Y:S01]  /*c7d0*/  ULDC UR8, c[0x0][0x600] ;  /* 0x0001800000087ab9 */ /* 0x000fe20000000800 */
[----:B------:R-:W-:Y:S02]  /*c7e0*/  IMAD R15, R4, UR9, R15 ;  /* 0x00000009040f7c24 */ /* 0x000fe4000f8e020f */
[----:B------:R-:W-:Y:S02]  /*c7f0*/  IMAD R20, R20, UR8, R21 ;  /* 0x0000000814147c24 */ /* 0x000fe4000f8e0215 */
[----:B------:R-:W-:-:S03]  /*c800*/  IMAD.MOV.U32 R4, RZ, RZ, 0x1 ;  /* 0x00000001ff047424 */ /* 0x000fc600078e00ff */
[----:B------:R-:W-:Y:S02]  /*c810*/  SEL R21, R20, R15, !P2 ;  /* 0x0000000f14157207 */ /* 0x000fe40005000000 */
[----:B------:R-:W-:-:S07]  /*c820*/  SEL R20, R15, R20, !P2 ;  /* 0x000000140f147207 */ /* 0x000fce0005000000 */
.L_x_300:
[----:B------:R-:W-:Y:S05]  /*c830*/  BSYNC B1 ;  /* 0x0000000000017941 */ /* 0x000fea0003800000 */
.L_x_299:
[----:B------:R-:W-:-:S13]  /*c840*/  LOP3.LUT P0, RZ, R4, 0xff, RZ, 0xc0, !PT ;  /* 0x000000ff04ff7812 */ /* 0x000fda000780c0ff */
[----:B------:R-:W-:Y:S05]  /*c850*/  @P0 BRA `(.L_x_303) ;  /* 0xfffffff4000c0947 */ /* 0x000fea000383ffff */
[----:B------:R-:W-:Y:S05]  /*c860*/  BSYNC B0 ;  /* 0x0000000000007941 */ /* 0x000fea0003800000 */
.L_x_292:
[----:B------:R-:W-:-:S03]  /*c870*/  UMOV UR8, 0xffffffff ;  /* 0xffffffff00087882 */ /* 0x000fc60000000000 */
[----:B------:R-:W-:Y:S05]  /*c880*/  BRA.DIV UR8, `(.L_x_304) ;  /* 0x0000000208cc7947 */ /* 0x000fea000b800000 */
[----:B------:R-:W-:-:S13]  /*c890*/  ELECT P6, URZ, PT ;  /* 0x00000000003f782f */ /* 0x000fda00038c0000 */
.L_x_316:
[----:B------:R-:W-:Y:S04]  /*c8a0*/  BSSY B0, `(.L_x_305) ;  /* 0x0000019000007945 */ /* 0x000fe80003800000 */
[----:B------:R-:W-:Y:S05]  /*c8b0*/  @!P6 BRA `(.L_x_306) ;  /* 0x00000000005ce947 */ /* 0x000fea0003800000 */
[----:B------:R-:W-:-:S04]  /*c8c0*/  LOP3.LUT R19, R19, 0x2, RZ, 0xfc, !PT ;  /* 0x0000000213137812 */ /* 0x000fc800078efcff */
[----:B------:R-:W-:-:S13]  /*c8d0*/  ISETP.NE.AND P0, PT, R19, 0x3, PT ;  /* 0x000000031300780c */ /* 0x000fda0003f05270 */
[----:B------:R-:W-:Y:S05]  /*c8e0*/  @!P0 BRA `(.L_x_307) ;  /* 0x0000000000048947 */ /* 0x000fea0003800000 */
[----:B------:R-:W-:Y:S01]  /*c8f0*/  BPT.TRAP 0x1 ;  /* 0x000000040000795c */ /* 0x000fe20000300000 */
.L_x_307:
[----:B------:R-:W0:Y:S01]  /*c900*/  S2R R5, SR_CgaCtaId ;  /* 0x0000000000057919 */ /* 0x000e220000008800 */
[----:B------:R-:W-:Y:S02]  /*c910*/  MOV R2, 0x400 ;  /* 0x0000040000027802 */ /* 0x000fe40000000f00 */
[----:B------:R-:W-:Y:S02]  /*c920*/  SHF.L.U32 R4, R0, 0x1f, RZ ;  /* 0x0000001f00047819 */ /* 0x000fe400000006ff */
[----:B0-----:R-:W-:-:S05]  /*c930*/  LEA R2, R5, R2, 0x18 ;  /* 0x0000000205027211 */ /* 0x001fca00078ec0ff */
[----:B------:R-:W-:-:S04]  /*c940*/  VIADD R2, R2, 0x10 ;  /* 0x0000001002027836 */ /* 0x000fc80000000000 */
[C---:B------:R-:W-:Y:S02]  /*c950*/  IMAD R7, R3.reuse, 0x8, R2 ;  /* 0x0000000803077824 */ /* 0x040fe400078e0202 */
[----:B------:R-:W-:Y:S02]  /*c960*/  VIADD R3, R3, 0x1 ;  /* 0x0000000103037836 */ /* 0x000fe40000000000 */
[----:B------:R-:W0:Y:S03]  /*c970*/  SYNCS.PHASECHK.TRANS64.TRYWAIT P0, [R7+URZ], R4 ;  /* 0x00000004070075a7 */ /* 0x000e26000800017f */
[----:B------:R-:W-:-:S04]  /*c980*/  ISETP.NE.AND P1, PT, R3, 0x2, PT ;  /* 0x000000020300780c */ /* 0x000fc80003f25270 */
[----:B------:R-:W-:Y:S02]  /*c990*/  SEL R5, RZ, 0x1, P1 ;  /* 0x00000001ff057807 */ /* 0x000fe40000800000 */
[----:B------:R-:W-:Y:S02]  /*c9a0*/  SEL R3, R3, RZ, P1 ;  /* 0x000000ff03037207 */ /* 0x000fe40000800000 */
[----:B------:R-:W-:Y:S01]  /*c9b0*/  LOP3.LUT R0, R0, R5, RZ, 0x3c, !PT ;  /* 0x0000000500007212 */ /* 0x000fe200078e3cff */
[----:B0-----:R-:W-:Y:S06]  /*c9c0*/  @!P0 BRA `(.L_x_308) ;  /* 0x00000000009c8947 */ /* 0x001fec0003800000 */
.L_x_317:
[----:B------:R-:W-:Y:S01]  /*c9d0*/  IMAD R3, R3, 0x8, R2 ;  /* 0x0000000803037824 */ /* 0x000fe200078e0202 */
[----:B------:R-:W-:-:S07]  /*c9e0*/  SHF.L.U32 R0, R0, 0x1f, RZ ;  /* 0x0000001f00007819 */ /* 0x000fce00000006ff */
.L_x_309:
[----:B-1----:R1:W2:Y:S02]  /*c9f0*/  SYNCS.PHASECHK.TRANS64.TRYWAIT P0, [R3+URZ], R0 ;  /* 0x00000000030075a7 */ /* 0x0022a4000800017f */
[----:B--2---:R-:W-:Y:S05]  /*ca00*/  @!P0 NANOSLEEP.SYNCS 0x989680 ;  /* 0x009896800000895d */ /* 0x004fea0003900000 */
[----:B------:R-:W2:Y:S02]  /*ca10*/  @!P0 SYNCS.PHASECHK.TRANS64 P0, [R3+URZ], R0 ;  /* 0x00000000030085a7 */ /* 0x000ea4000800007f */
[----:B--2---:R-:W-:Y:S05]  /*ca20*/  @!P0 BRA `(.L_x_309) ;  /* 0xfffffffc00f08947 */ /* 0x004fea000383ffff */
.L_x_306:
[----:B------:R-:W-:Y:S05]  /*ca30*/  BSYNC B0 ;  /* 0x0000000000007941 */ /* 0x000fea0003800000 */
.L_x_305:
[----:B------:R-:W-:Y:S05]  /*ca40*/  EXIT ;  /* 0x000000000000794d */ /* 0x000fea0003800000 */
.L_x_21:
[----:B----4-:R4:W0:Y:S02]  /*ca50*/  SYNCS.PHASECHK.TRANS64.TRYWAIT P1, [R3+URZ], R0 ;  /* 0x00000000030075a7 */ /* 0x010824000802017f */
[----:B0-----:R-:W-:Y:S05]  /*ca60*/  @!P1 NANOSLEEP.SYNCS 0x989680 ;  /* 0x009896800000995d */ /* 0x001fea0003900000 */
[----:B------:R-:W0:Y:S02]  /*ca70*/  @!P1 SYNCS.PHASECHK.TRANS64 P1, [R3+URZ], R0 ;  /* 0x00000000030095a7 */ /* 0x000e24000802007f */
[----:B0-----:R-:W-:Y:S05]  /*ca80*/  @!P1 BRA `(.L_x_21) ;  /* 0xfffffffc00f09947 */ /* 0x001fea000383ffff */
[----:B------:R-:W-:Y:S05]  /*ca90*/  BRA `(.L_x_20) ;  /* 0xffffff4800907947 */ /* 0x000fea000383ffff */
.L_x_26:
[----:B-1----:R1:W3:Y:S02]  /*caa0*/  SYNCS.PHASECHK.TRANS64.TRYWAIT P1, [R5+URZ], R4 ;  /* 0x00000004050075a7 */ /* 0x0022e4000802017f */
[----:B---3--:R-:W-:Y:S05]  /*cab0*/  @!P1 NANOSLEEP.SYNCS 0x989680 ;  /* 0x009896800000995d */ /* 0x008fea0003900000 */
[----:B------:R-:W3:Y:S02]  /*cac0*/  @!P1 SYNCS.PHASECHK.TRANS64 P1, [R5+URZ], R4 ;  /* 0x00000004050095a7 */ /* 0x000ee4000802007f */
[----:B---3--:R-:W-:Y:S05]  /*cad0*/  @!P1 BRA `(.L_x_26) ;  /* 0xfffffffc00f09947 */ /* 0x008fea000383ffff */
[----:B------:R-:W-:Y:S05]  /*cae0*/  BRA `(.L_x_25) ;  /* 0xffffff5000947947 */ /* 0x000fea000383ffff */
.L_x_293:
[----:B------:R-:W-:Y:S01]  /*caf0*/  BSSY B1, `(.L_x_310) ;  /* 0x0000006000017945 */ /* 0x000fe20003800000 */
[----:B------:R-:W-:-:S07]  /*cb00*/  IMAD.MOV.U32 R15, RZ, RZ, -0x1 ;  /* 0xffffffffff0f7424 */ /* 0x000fce00078e00ff */
[----:B------:R-:W-:Y:S05]  /*cb10*/  WARPSYNC.COLLECTIVE R15, `(.L_x_311) ;  /* 0x000000000f0c7348 */ /* 0x000fea0003c00000 */
[----:B------:R-:W-:Y:S02]  /*cb20*/  ELECT P6, UR62, PT ;  /* 0x00000000003e782f */ /* 0x000fe400038c0000 */
[----:B------:R-:W-:Y:S01]  /*cb30*/  MOV R14, UR62 ;  /* 0x0000003e000e7c02 */ /* 0x000fe20008000f00 */
[----:B------:R-:W-:Y:S10]  /*cb40*/  ENDCOLLECTIVE ;  /* 0x000000000000791b */ /* 0x000ff40003800000 */
.L_x_311:
[----:B------:R-:W-:Y:S05]  /*cb50*/  BSYNC B1 ;  /* 0x0000000000017941 */ /* 0x000fea0003800000 */
.L_x_310:
[----:B------:R-:W-:Y:S05]  /*cb60*/  BRA `(.L_x_312) ;  /* 0xfffffff000547947 */ /* 0x000fea000383ffff */
.L_x_296:
[----:B0-----:R0:W1:Y:S02]  /*cb70*/  SYNCS.PHASECHK.TRANS64.TRYWAIT P0, [R20+URZ+0x10], R7 ;  /* 0x00001007140075a7 */ /* 0x001064000800017f */
[----:B-1----:R-:W-:Y:S05]  /*cb80*/  @!P0 NANOSLEEP.SYNCS 0x989680 ;  /* 0x009896800000895d */ /* 0x002fea0003900000 */
[----:B------:R-:W1:Y:S02]  /*cb90*/  @!P0 SYNCS.PHASECHK.TRANS64 P0, [R20+URZ+0x10], R7 ;  /* 0x00001007140085a7 */ /* 0x000e64000800007f */
[----:B-1----:R-:W-:Y:S05]  /*cba0*/  @!P0 BRA `(.L_x_296) ;  /* 0xfffffffc00f08947 */ /* 0x002fea000383ffff */
[----:B------:R-:W-:Y:S05]  /*cbb0*/  BRA `(.L_x_313) ;  /* 0xfffffff0008c7947 */ /* 0x000fea000383ffff */
.L_x_304:
[----:B------:R-:W-:Y:S01]  /*cbc0*/  BSSY B0, `(.L_x_314) ;  /* 0x0000006000007945 */ /* 0x000fe20003800000 */
[----:B------:R-:W-:-:S07]  /*cbd0*/  IMAD.MOV.U32 R15, RZ, RZ, -0x1 ;  /* 0xffffffffff0f7424 */ /* 0x000fce00078e00ff */
[----:B------:R-:W-:Y:S05]  /*cbe0*/  WARPSYNC.COLLECTIVE R15, `(.L_x_315) ;  /* 0x000000000f0c7348 */ /* 0x000fea0003c00000 */
[----:B------:R-:W-:Y:S02]  /*cbf0*/  ELECT P6, UR62, PT ;  /* 0x00000000003e782f */ /* 0x000fe400038c0000 */
[----:B------:R-:W-:Y:S01]  /*cc00*/  MOV R14, UR62 ;  /* 0x0000003e000e7c02 */ /* 0x000fe20008000f00 */
[----:B------:R-:W-:Y:S10]  /*cc10*/  ENDCOLLECTIVE ;  /* 0x000000000000791b */ /* 0x000ff40003800000 */
.L_x_315:
[----:B------:R-:W-:Y:S05]  /*cc20*/  BSYNC B0 ;  /* 0x0000000000007941 */ /* 0x000fea0003800000 */
.L_x_314:
[----:B------:R-:W-:Y:S05]  /*cc30*/  BRA `(.L_x_316) ;  /* 0xfffffffc00187947 */ /* 0x000fea000383ffff */
.L_x_308:
[----:B0-----:R0:W1:Y:S02]  /*cc40*/  SYNCS.PHASECHK.TRANS64.TRYWAIT P0, [R7+URZ], R4 ;  /* 0x00000004070075a7 */ /* 0x001064000800017f */
[----:B-1----:R-:W-:Y:S05]  /*cc50*/  @!P0 NANOSLEEP.SYNCS 0x989680 ;  /* 0x009896800000895d */ /* 0x002fea0003900000 */
[----:B------:R-:W1:Y:S02]  /*cc60*/  @!P0 SYNCS.PHASECHK.TRANS64 P0, [R7+URZ], R4 ;  /* 0x00000004070085a7 */ /* 0x000e64000800007f */
[----:B-1----:R-:W-:Y:S05]  /*cc70*/  @!P0 BRA `(.L_x_308) ;  /* 0xfffffffc00f08947 */ /* 0x002fea000383ffff */
[----:B------:R-:W-:Y:S05]  /*cc80*/  BRA `(.L_x_317) ;  /* 0xfffffffc00507947 */ /* 0x000fea000383ffff */
.L_x_318:
[----:B------:R-:W-:-:S00]  /*cc90*/  BRA `(.L_x_318) ;  /* 0xfffffffc00fc7947 */ /* 0x000fc0000383ffff */
[----:B------:R-:W-:-:S00]  /*cca0*/  NOP ;  /* 0x0000000000007918 */ /* 0x000fc00000000000 */
        /* <DEDUP_REMOVED lines=13> */
.L_x_319:


//--------------------- .nv.global.init           --------------------------
	.section	.nv.global.init,"aw",@progbits
.nv.global.init:
	.type		$str$22,@object
	.size		$str$22,($str$23 - $str$22)
$str$22:
        /*0000*/ 	.byte	0x6b, 0x5f, 0x74, 0x69, 0x6c, 0x65, 0x5f, 0x63, 0x6f, 0x75, 0x6e, 0x74, 0x20, 0x3e, 0x3d, 0x20
        /*0010*/ 	.byte	0x31, 0x00
	.type		$str$23,@object
	.size		$str$23,(__unnamed_1 - $str$23)
$str$23:
        /*0012*/ 	.byte	0x2f, 0x74, 0x6d, 0x70, 0x2f, 0x63, 0x75, 0x74, 0x6c, 0x61, 0x73, 0x73, 0x5f, 0x73, 0x77, 0x65
        /*0022*/ 	.byte	0x65, 0x70, 0x5f, 0x73, 0x72, 0x63, 0x2f, 0x69, 0x6e, 0x63, 0x6c, 0x75, 0x64, 0x65, 0x2f, 0x63
        /*0032*/ 	.byte	0x75, 0x74, 0x6c, 0x61, 0x73, 0x73, 0x2f, 0x67, 0x65, 0x6d, 0x6d, 0x2f, 0x63, 0x6f, 0x6c, 0x6c
        /*0042*/ 	.byte	0x65, 0x63, 0x74, 0x69, 0x76, 0x65, 0x2f, 0x73, 0x6d, 0x39, 0x30, 0x5f, 0x6d, 0x6d, 0x61, 0x5f
        /*0052*/ 	.byte	0x74, 0x6d, 0x61, 0x5f, 0x67, 0x6d, 0x6d, 0x61, 0x5f, 0x73, 0x73, 0x5f, 0x77, 0x61, 0x72, 0x70
        /*0062*/ 	.byte	0x73, 0x70, 0x65, 0x63, 0x69, 0x61, 0x6c, 0x69, 0x7a, 0x65, 0x64, 0x2e, 0x68, 0x70, 0x70, 0x00
	.type		__unnamed_1,@object
	.size		__unnamed_1,(.L_0 - __unnamed_1)
__unnamed_1:
        /*0072*/ 	.byte	0x76, 0x6f, 0x69, 0x64, 0x20, 0x63, 0x75, 0x74, 0x6c, 0x61, 0x73, 0x73, 0x3a, 0x3a, 0x67, 0x65
        /* <DEDUP_REMOVED lines=180> */
        /*0bc2*/ 	.byte	0x65, 0x6e, 0x74, 0x69, 0x74, 0x79, 0x5d, 0x00
.L_0:


//--------------------- .nv.shared._ZN7cutlass13device_kernelINS_4gemm6kernel13GemmUniversalIN4cute5tupleIJiiiiEEENS1_10collective13CollectiveMmaINS1_34MainloopSm90TmaGmmaWarpSpecializedILi2ENS5_IJNS4_1CILi2EEENSA_ILi1EEESC_EEENS1_35KernelTmaWarpSpecializedCooperativeEEENS5_IJNSA_ILi256EEENSA_ILi128EEESH_EEENS_6half_tENS5_IJlSC_lEEESJ_SK_NS4_8TiledMMAINS4_8MMA_AtomIJNS4_4SM904GMMA26MMA_64x128x16_F32F16F16_SSILNSO_5MajorE0ELSQ_0ELNSO_7ScaleInE1ELSR_1EEEEEENS4_6LayoutISD_NS5_IJSC_NSA_ILi0EEESV_EEEEENS5_IJNS4_10UnderscoreESY_SY_EEEEENS4_13SM90_TMA_LOADENS4_14ComposedLayoutINS4_7SwizzleILi3ELi4ELi3EEENS4_18smem_ptr_flag_bitsILi16EEENSU_INS5_IJNSA_ILi8EEENSA_ILi64EEEEEENS5_IJS18_SC_EEEEEEEvNS4_8identityENS4_23SM90_TMA_LOAD_MULTICASTES1C_vS1D_EENS_8epilogue10collective6detail29Sm90TmaWarpSpecializedAdapterINS1H_15DefaultEpilogueISJ_SK_SK_NS1G_6thread17LinearCombinationISJ_Li1EffLNS1L_9ScaleType4KindE0ELNS_15FloatRoundStyleE2ESJ_EENS1_15EpilogueDefaultEEEEEvvEEEEvNT_6ParamsE --------------------------
	.section	.nv.shared._ZN7cutlass13device_kernelINS_4gemm6kernel13GemmUniversalIN4cute5tupleIJiiiiEEENS1_10collective13CollectiveMmaINS1_34MainloopSm90TmaGmmaWarpSpecializedILi2ENS5_IJNS4_1CILi2EEENSA_ILi1EEESC_EEENS1_35KernelTmaWarpSpecializedCooperativeEEENS5_IJNSA_ILi256EEENSA_ILi128EEESH_EEENS_6half_tENS5_IJlSC_lEEESJ_SK_NS4_8TiledMMAINS4_8MMA_AtomIJNS4_4SM904GMMA26MMA_64x128x16_F32F16F16_SSILNSO_5MajorE0ELSQ_0ELNSO_7ScaleInE1ELSR_1EEEEEENS4_6LayoutISD_NS5_IJSC_NSA_ILi0EEESV_EEEEENS5_IJNS4_10UnderscoreESY_SY_EEEEENS4_13SM90_TMA_LOADENS4_14ComposedLayoutINS4_7SwizzleILi3ELi4ELi3EEENS4_18smem_ptr_flag_bitsILi16EEENSU_INS5_IJNSA_ILi8EEENSA_ILi64EEEEEENS5_IJS18_SC_EEEEEEEvNS4_8identityENS4_23SM90_TMA_LOAD_MULTICASTES1C_vS1D_EENS_8epilogue10collective6detail29Sm90TmaWarpSpecializedAdapterINS1H_15DefaultEpilogueISJ_SK_SK_NS1G_6thread17LinearCombinationISJ_Li1EffLNS1L_9ScaleType4KindE0ELNS_15FloatRoundStyleE2ESJ_EENS1_15EpilogueDefaultEEEEEvvEEEEvNT_6ParamsE,"aw",@nobits
	.sectionflags	@""
	.align	16
	.zero		1024


//--------------------- .nv.shared.reserved.0     --------------------------
	.section	.nv.shared.reserved.0,"aw",@nobits
	.weak		__nv_reservedSMEM_offset_0_alias
	.size		__nv_reservedSMEM_offset_0_alias, 0, 0
	.other		__nv_reservedSMEM_offset_0_alias,@"STO_CUDA_RESERVED_SHARED STV_DEFAULT"
__nv_reservedSMEM_offset_0_alias:
	.zero		0


//--------------------- .nv.global                --------------------------
	.section	.nv.global,"aw",@nobits
.nv.global:
	.type		_ZN40_INTERNAL_ba1a0c64_4_k_cu_cf73c8aa_210234cute1_E,@object
	.size		_ZN40_INTERNAL_ba1a0c64_4_k_cu_cf73c8aa_210234cute1_E,(_ZN40_INTERNAL_ba1a0c64_4_k_cu_cf73c8aa_210234cuda3std3__45__cpo6cbeginE - _ZN40_INTERNAL_ba1a0c64_4_k_cu_cf73c8aa_210234cute1_E)
_ZN40_INTERNAL_ba1a0c64_4_k_cu_cf73c8aa_210234cute1_E:
	.zero		1
	.type		_ZN40_INTERNAL_ba1a0c64_4_k_cu_cf73c8aa_210234cuda3std3__45__cpo6cbeginE,@object
	.size		_ZN40_INTERNAL_ba1a0c64_4_k_cu_cf73c8aa_210234cuda3std3__45__cpo6cbeginE,(_ZN40_INTERNAL_ba1a0c64_4_k_cu_cf73c8aa_210234cuda3std3__48in_placeE - _ZN40_INTERNAL_ba1a0c64_4_k_cu_cf73c8aa_210234cuda3std3__45__cpo6cbeginE)
_ZN40_INTERNAL_ba1a0c64_4_k_cu_cf73c8aa_210234cuda3std3__45__cpo6cbeginE:
	.zero		1
	.type		_ZN40_INTERNAL_ba1a0c64_4_k_cu_cf73c8aa_210234cuda3std3__48in_placeE,@object
	.size		_ZN40_INTERNAL_ba1a0c64_4_k_cu_cf73c8aa_210234cuda3std3__48in_placeE,(_ZN40_INTERNAL_ba1a0c64_4_k_cu_cf73c8aa_210234cuda3std6ranges3__45__cpo9iter_moveE - _ZN40_INTERNAL_ba1a0c64_4_k_cu_cf73c8aa_210234cuda3std3__48in_placeE)
_ZN40_INTERNAL_ba1a0c64_4_k_cu_cf73c8aa_210234cuda3std3__48in_placeE:
	.zero		1
	.type		_ZN40_INTERNAL_ba1a0c64_4_k_cu_cf73c8aa_210234cuda3std6ranges3__45__cpo9iter_moveE,@object
	.size		_ZN40_INTERNAL_ba1a0c64_4_k_cu_cf73c8aa_210234cuda3std6ranges3__45__cpo9iter_moveE,(_ZN40_INTERNAL_ba1a0c64_4_k_cu_cf73c8aa_210234cuda3std3__45__cpo5beginE - _ZN40_INTERNAL_ba1a0c64_4_k_cu_cf73c8aa_210234cuda3std6ranges3__45__cpo9iter_moveE)
_ZN40_INTERNAL_ba1a0c64_4_k_cu_cf73c8aa_210234cuda3std6ranges3__45__cpo9iter_moveE:
	.zero		1
	.type		_ZN40_INTERNAL_ba1a0c64_4_k_cu_cf73c8aa_210234cuda3std3__45__cpo5beginE,@object
	.size		_ZN40_INTERNAL_ba1a0c64_4_k_cu_cf73c8aa_210234cuda3std3__45__cpo5beginE,(_ZN40_INTERNAL_ba1a0c64_4_k_cu_cf73c8aa_210234cuda3std3__442_GLOBAL__N__ba1a0c64_4_k_cu_cf73c8aa_210236ignoreE - _ZN40_INTERNAL_ba1a0c64_4_k_cu_cf73c8aa_210234cuda3std3__45__cpo5beginE)
_ZN40_INTERNAL_ba1a0c64_4_k_cu_cf73c8aa_210234cuda3std3__45__cpo5beginE:
	.zero		1
	.type		_ZN40_INTERNAL_ba1a0c64_4_k_cu_cf73c8aa_210234cuda3std3__442_GLOBAL__N__ba1a0c64_4_k_cu_cf73c8aa_210236ignoreE,@object
	.size		_ZN40_INTERNAL_ba1a0c64_4_k_cu_cf73c8aa_210234cuda3std3__442_GLOBAL__N__ba1a0c64_4_k_cu_cf73c8aa_210236ignoreE,(_ZN40_INTERNAL_ba1a0c64_4_k_cu_cf73c8aa_210234cute7productE - _ZN40_INTERNAL_ba1a0c64_4_k_cu_cf73c8aa_210234cuda3std3__442_GLOBAL__N__ba1a0c64_4_k_cu_cf73c8aa_210236ignoreE)
_ZN40_INTERNAL_ba1a0c64_4_k_cu_cf73c8aa_210234cuda3std3__442_GLOBAL__N__ba1a0c64_4_k_cu_cf73c8aa_210236ignoreE:
	.zero		1
	.type		_ZN40_INTERNAL_ba1a0c64_4_k_cu_cf73c8aa_210234cute7productE,@object
	.size		_ZN40_INTERNAL_ba1a0c64_4_k_cu_cf73c8aa_210234cute7productE,(_ZN40_INTERNAL_ba1a0c64_4_k_cu_cf73c8aa_210234cuda3std3__45__cpo3endE - _ZN40_INTERNAL_ba1a0c64_4_k_cu_cf73c8aa_210234cute7productE)
_ZN40_INTERNAL_ba1a0c64_4_k_cu_cf73c8aa_210234cute7productE:
	.zero		1
	.type		_ZN40_INTERNAL_ba1a0c64_4_k_cu_cf73c8aa_210234cuda3std3__45__cpo3endE,@object
	.size		_ZN40_INTERNAL_ba1a0c64_4_k_cu_cf73c8aa_210234cuda3std3__45__cpo3endE,(_ZN40_INTERNAL_ba1a0c64_4_k_cu_cf73c8aa_210234cuda3std3__419piecewise_constructE - _ZN40_INTERNAL_ba1a0c64_4_k_cu_cf73c8aa_210234cuda3std3__45__cpo3endE)
_ZN40_INTERNAL_ba1a0c64_4_k_cu_cf73c8aa_210234cuda3std3__45__cpo3endE:
	.zero		1
	.type		_ZN40_INTERNAL_ba1a0c64_4_k_cu_cf73c8aa_210234cuda3std3__419piecewise_constructE,@object
	.size		_ZN40_INTERNAL_ba1a0c64_4_k_cu_cf73c8aa_210234cuda3std3__419piecewise_constructE,(_ZN40_INTERNAL_ba1a0c64_4_k_cu_cf73c8aa_210234cuda3std3__45__cpo4cendE - _ZN40_INTERNAL_ba1a0c64_4_k_cu_cf73c8aa_210234cuda3std3__419piecewise_constructE)
_ZN40_INTERNAL_ba1a0c64_4_k_cu_cf73c8aa_210234cuda3std3__419piecewise_constructE:
	.zero		1
	.type		_ZN40_INTERNAL_ba1a0c64_4_k_cu_cf73c8aa_210234cuda3std3__45__cpo4cendE,@object
	.size		_ZN40_INTERNAL_ba1a0c64_4_k_cu_cf73c8aa_210234cuda3std3__45__cpo4cendE,(_ZN40_INTERNAL_ba1a0c64_4_k_cu_cf73c8aa_210234cuda3std6ranges3__45__cpo4swapE - _ZN40_INTERNAL_ba1a0c64_4_k_cu_cf73c8aa_210234cuda3std3__45__cpo4cendE)
_ZN40_INTERNAL_ba1a0c64_4_k_cu_cf73c8aa_210234cuda3std3__45__cpo4cendE:
	.zero		1
	.type		_ZN40_INTERNAL_ba1a0c64_4_k_cu_cf73c8aa_210234cuda3std6ranges3__45__cpo4swapE,@object
	.size		_ZN40_INTERNAL_ba1a0c64_4_k_cu_cf73c8aa_210234cuda3std6ranges3__45__cpo4swapE,(.L_8 - _ZN40_INTERNAL_ba1a0c64_4_k_cu_cf73c8aa_210234cuda3std6ranges3__45__cpo4swapE)
_ZN40_INTERNAL_ba1a0c64_4_k_cu_cf73c8aa_210234cuda3std6ranges3__45__cpo4swapE:
	.zero		1
.L_8:


//--------------------- .nv.constant0._ZN7cutlass13device_kernelINS_4gemm6kernel13GemmUniversalIN4cute5tupleIJiiiiEEENS1_10collective13CollectiveMmaINS1_34MainloopSm90TmaGmmaWarpSpecializedILi2ENS5_IJNS4_1CILi2EEENSA_ILi1EEESC_EEENS1_35KernelTmaWarpSpecializedCooperativeEEENS5_IJNSA_ILi256EEENSA_ILi128EEESH_EEENS_6half_tENS5_IJlSC_lEEESJ_SK_NS4_8TiledMMAINS4_8MMA_AtomIJNS4_4SM904GMMA26MMA_64x128x16_F32F16F16_SSILNSO_5MajorE0ELSQ_0ELNSO_7ScaleInE1ELSR_1EEEEEENS4_6LayoutISD_NS5_IJSC_NSA_ILi0EEESV_EEEEENS5_IJNS4_10UnderscoreESY_SY_EEEEENS4_13SM90_TMA_LOADENS4_14ComposedLayoutINS4_7SwizzleILi3ELi4ELi3EEENS4_18smem_ptr_flag_bitsILi16EEENSU_INS5_IJNSA_ILi8EEENSA_ILi64EEEEEENS5_IJS18_SC_EEEEEEEvNS4_8identityENS4_23SM90_TMA_LOAD_MULTICASTES1C_vS1D_EENS_8epilogue10collective6detail29Sm90TmaWarpSpecializedAdapterINS1H_15DefaultEpilogueISJ_SK_SK_NS1G_6thread17LinearCombinationISJ_Li1EffLNS1L_9ScaleType4KindE0ELNS_15FloatRoundStyleE2ESJ_EENS1_15EpilogueDefaultEEEEEvvEEEEvNT_6ParamsE --------------------------
	.section	.nv.constant0._ZN7cutlass13device_kernelINS_4gemm6kernel13GemmUniversalIN4cute5tupleIJiiiiEEENS1_10collective13CollectiveMmaINS1_34MainloopSm90TmaGmmaWarpSpecializedILi2ENS5_IJNS4_1CILi2EEENSA_ILi1EEESC_EEENS1_35KernelTmaWarpSpecializedCooperativeEEENS5_IJNSA_ILi256EEENSA_ILi128EEESH_EEENS_6half_tENS5_IJlSC_lEEESJ_SK_NS4_8TiledMMAINS4_8MMA_AtomIJNS4_4SM904GMMA26MMA_64x128x16_F32F16F16_SSILNSO_5MajorE0ELSQ_0ELNSO_7ScaleInE1ELSR_1EEEEEENS4_6LayoutISD_NS5_IJSC_NSA_ILi0EEESV_EEEEENS5_IJNS4_10UnderscoreESY_SY_EEEEENS4_13SM90_TMA_LOADENS4_14ComposedLayoutINS4_7SwizzleILi3ELi4ELi3EEENS4_18smem_ptr_flag_bitsILi16EEENSU_INS5_IJNSA_ILi8EEENSA_ILi64EEEEEENS5_IJS18_SC_EEEEEEEvNS4_8identityENS4_23SM90_TMA_LOAD_MULTICASTES1C_vS1D_EENS_8epilogue10collective6detail29Sm90TmaWarpSpecializedAdapterINS1H_15DefaultEpilogueISJ_SK_SK_NS1G_6thread17LinearCombinationISJ_Li1EffLNS1L_9ScaleType4KindE0ELNS_15FloatRoundStyleE2ESJ_EENS1_15EpilogueDefaultEEEEEvvEEEEvNT_6ParamsE,"a",@progbits
	.sectionflags	@""
	.align	4
.nv.constant0._ZN7cutlass13device_kernelINS_4gemm6kernel13GemmUniversalIN4cute5tupleIJiiiiEEENS1_10collective13CollectiveMmaINS1_34MainloopSm90TmaGmmaWarpSpecializedILi2ENS5_IJNS4_1CILi2EEENSA_ILi1EEESC_EEENS1_35KernelTmaWarpSpecializedCooperativeEEENS5_IJNSA_ILi256EEENSA_ILi128EEESH_EEENS_6half_tENS5_IJlSC_lEEESJ_SK_NS4_8TiledMMAINS4_8MMA_AtomIJNS4_4SM904GMMA26MMA_64x128x16_F32F16F16_SSILNSO_5MajorE0ELSQ_0ELNSO_7ScaleInE1ELSR_1EEEEEENS4_6LayoutISD_NS5_IJSC_NSA_ILi0EEESV_EEEEENS5_IJNS4_10UnderscoreESY_SY_EEEEENS4_13SM90_TMA_LOADENS4_14ComposedLayoutINS4_7SwizzleILi3ELi4ELi3EEENS4_18smem_ptr_flag_bitsILi16EEENSU_INS5_IJNSA_ILi8EEENSA_ILi64EEEEEENS5_IJS18_SC_EEEEEEEvNS4_8identityENS4_23SM90_TMA_LOAD_MULTICASTES1C_vS1D_EENS_8epilogue10collective6detail29Sm90TmaWarpSpecializedAdapterINS1H_15DefaultEpilogueISJ_SK_SK_NS1G_6thread17LinearCombinationISJ_Li1EffLNS1L_9ScaleType4KindE0ELNS_15FloatRoundStyleE2ESJ_EENS1_15EpilogueDefaultEEEEEvvEEEEvNT_6ParamsE:
	.zero		1664


//--------------------- SYMBOLS --------------------------

	.type		.nv.reservedSmem.offset0,@object
	.size		.nv.reservedSmem.offset0,0x4
	.type		__assertfail,@function
